	.target	sm_100a

	.elftype	@"ET_EXEC"


//--------------------- .note.nv.tkinfo           --------------------------
	.section	.note.nv.tkinfo,"",@"SHT_NOTE"
	.sectionflags	@"SHF_NOTE_NV_TKINFO"
	.tkinfo
        /*0018*/ 	.word	0x00000002
        /*0030*/ 	.string	""
        /*0030*/ 	.string	"ptxas"
        /*0030*/ 	.string	"Cuda compilation tools, release 13.0, V13.0.88"
        /*0030*/ 	.string	"Build cuda_13.0.r13.0/compiler.36424714_0"
        /*0030*/ 	.string	"-arch sm_100a -m 64 "



//--------------------- .note.nv.cuinfo           --------------------------
	.section	.note.nv.cuinfo,"",@"SHT_NOTE"
	.sectionflags	@"SHF_NOTE_NV_CUINFO"
        /*0018*/ 	.short	0x0002
        /*001a*/ 	.short	0x0064
        /*001c*/ 	.short	0x0082
	.zero		2


//--------------------- .nv.info                  --------------------------
	.section	.nv.info,"",@"SHT_CUDA_INFO"
	.align	4


	//----- nvinfo : EIATTR_REGCOUNT
	.align		4
        /*0000*/ 	.byte	0x04, 0x2f
        /*0002*/ 	.short	(.L_19 - .L_18)
	.align		4
.L_18:
        /*0004*/ 	.word	index@(_ZN7cutlass13device_kernelINS_4conv6kernel13ConvUniversalINS1_16ConvProblemShapeILNS1_8OperatorE1ELi3EEENS1_10collective14CollectiveConvINS1_47MainloopSm100TmaUmmaWarpSpecializedImplicitGemmILS5_1ELi26ELi3ELi1ELi2EN4cute5tupleIJNSA_1CILi2EEENSC_ILi1EEESE_EEEEENSB_IJNSC_ILi64EEESH_NSB_IJNSC_ILi32EEEEEEEEENS_6half_tESL_NSA_8TiledMMAINSA_8MMA_AtomIJNSA_20SM100_MMA_F16BF16_SSISL_SL_fLi64ELi64ELNSA_4UMMA5MajorE0ELSQ_1ELNSP_7ScaleInE0ELSR_0EEEEEENSA_6LayoutINSB_IJSE_SE_SE_EEENSB_IJNSC_ILi0EEESW_SW_EEEEENSB_IJNSA_10UnderscoreESZ_SZ_EEEEENS7_6detail27Sm100ImplicitGemmTileTraitsINSA_20SM90_TMA_LOAD_IM2COLENSA_14ComposedLayoutINSA_7SwizzleILi2ELi4ELi3EEENSA_18smem_ptr_flag_bitsILi16EEENSU_INSB_IJNSC_ILi8EEESI_EEENSB_IJSI_SE_EEEEEEEvEENS13_INSA_23SM90_TMA_LOAD_MULTICASTENS15_INS16_ILi3ELi4ELi3EEES19_NSU_INSB_IJSH_S1A_EEENSB_IJSE_SH_EEEEEEEvEEEENS_8epilogue10collective18CollectiveEpilogueINS1O_23Sm100TmaWarpSpecializedILi3ELi2ELi16ELb1ELb0EEEJSK_NSB_IJNSU_ISH_SE_EENSU_ISI_SE_EEEEESL_NSB_IJNSB_IJllllEEESE_SW_EEESL_S1X_NS1O_6fusion15FusionCallbacksIS1S_NS1Y_17LinearCombinationISL_fSL_fLNS_15FloatRoundStyleE2EEESK_S1V_JEEENSA_5SM1004TMEM4LOAD26SM100_TMEM_LOAD_16dp256b4xES14_S1E_NSA_17SM75_U32x4_LDSM_NENSA_21SM90_TMA_STORE_IM2COLES1E_NSA_17SM90_U32x4_STSM_NENSA_39AutoVectorizingCopyWithAssumedAlignmentILi128EEEEEEvvEEEEvNT_6ParamsE)
        /*0008*/ 	.word	0x0000004b


	//----- nvinfo : EIATTR_FRAME_SIZE
	.align		4
.L_19:
        /*000c*/ 	.byte	0x04, 0x11
        /*000e*/ 	.short	(.L_21 - .L_20)
	.align		4
.L_20:
        /*0010*/ 	.word	index@($__internal_2_$__cuda_sm10x_tcgen05_guardrail_trap_unallocated_columns_being_dealloced)
        /*0014*/ 	.word	0x00000008


	//----- nvinfo : EIATTR_FRAME_SIZE
	.align		4
.L_21:
        /*0018*/ 	.byte	0x04, 0x11
        /*001a*/ 	.short	(.L_23 - .L_22)
	.align		4
.L_22:
        /*001c*/ 	.word	index@($__internal_1_$__cuda_sm10x_tcgen05_guardrail_trap_phase_invalid_during_alloc)
        /*0020*/ 	.word	0x00000008


	//----- nvinfo : EIATTR_FRAME_SIZE
	.align		4
.L_23:
        /*0024*/ 	.byte	0x04, 0x11
        /*0026*/ 	.short	(.L_25 - .L_24)
	.align		4
.L_24:
        /*0028*/ 	.word	index@($__internal_0_$__cuda_sm10x_tcgen05_guardrail_trap_col_being_dealloced_not_returned_by_alloc)
        /*002c*/ 	.word	0x00000008


	//----- nvinfo : EIATTR_FRAME_SIZE
	.align		4
.L_25:
        /*0030*/ 	.byte	0x04, 0x11
        /*0032*/ 	.short	(.L_27 - .L_26)
	.align		4
.L_26:
        /*0034*/ 	.word	index@(_ZN7cutlass13device_kernelINS_4conv6kernel13ConvUniversalINS1_16ConvProblemShapeILNS1_8OperatorE1ELi3EEENS1_10collective14CollectiveConvINS1_47MainloopSm100TmaUmmaWarpSpecializedImplicitGemmILS5_1ELi26ELi3ELi1ELi2EN4cute5tupleIJNSA_1CILi2EEENSC_ILi1EEESE_EEEEENSB_IJNSC_ILi64EEESH_NSB_IJNSC_ILi32EEEEEEEEENS_6half_tESL_NSA_8TiledMMAINSA_8MMA_AtomIJNSA_20SM100_MMA_F16BF16_SSISL_SL_fLi64ELi64ELNSA_4UMMA5MajorE0ELSQ_1ELNSP_7ScaleInE0ELSR_0EEEEEENSA_6LayoutINSB_IJSE_SE_SE_EEENSB_IJNSC_ILi0EEESW_SW_EEEEENSB_IJNSA_10UnderscoreESZ_SZ_EEEEENS7_6detail27Sm100ImplicitGemmTileTraitsINSA_20SM90_TMA_LOAD_IM2COLENSA_14ComposedLayoutINSA_7SwizzleILi2ELi4ELi3EEENSA_18smem_ptr_flag_bitsILi16EEENSU_INSB_IJNSC_ILi8EEESI_EEENSB_IJSI_SE_EEEEEEEvEENS13_INSA_23SM90_TMA_LOAD_MULTICASTENS15_INS16_ILi3ELi4ELi3EEES19_NSU_INSB_IJSH_S1A_EEENSB_IJSE_SH_EEEEEEEvEEEENS_8epilogue10collective18CollectiveEpilogueINS1O_23Sm100TmaWarpSpecializedILi3ELi2ELi16ELb1ELb0EEEJSK_NSB_IJNSU_ISH_SE_EENSU_ISI_SE_EEEEESL_NSB_IJNSB_IJllllEEESE_SW_EEESL_S1X_NS1O_6fusion15FusionCallbacksIS1S_NS1Y_17LinearCombinationISL_fSL_fLNS_15FloatRoundStyleE2EEESK_S1V_JEEENSA_5SM1004TMEM4LOAD26SM100_TMEM_LOAD_16dp256b4xES14_S1E_NSA_17SM75_U32x4_LDSM_NENSA_21SM90_TMA_STORE_IM2COLES1E_NSA_17SM90_U32x4_STSM_NENSA_39AutoVectorizingCopyWithAssumedAlignmentILi128EEEEEEvvEEEEvNT_6ParamsE)
        /*0038*/ 	.word	0x00000008


	//----- nvinfo : EIATTR_MIN_STACK_SIZE
	.align		4
.L_27:
        /*003c*/ 	.byte	0x04, 0x12
        /*003e*/ 	.short	(.L_29 - .L_28)
	.align		4
.L_28:
        /*0040*/ 	.word	index@(_ZN7cutlass13device_kernelINS_4conv6kernel13ConvUniversalINS1_16ConvProblemShapeILNS1_8OperatorE1ELi3EEENS1_10collective14CollectiveConvINS1_47MainloopSm100TmaUmmaWarpSpecializedImplicitGemmILS5_1ELi26ELi3ELi1ELi2EN4cute5tupleIJNSA_1CILi2EEENSC_ILi1EEESE_EEEEENSB_IJNSC_ILi64EEESH_NSB_IJNSC_ILi32EEEEEEEEENS_6half_tESL_NSA_8TiledMMAINSA_8MMA_AtomIJNSA_20SM100_MMA_F16BF16_SSISL_SL_fLi64ELi64ELNSA_4UMMA5MajorE0ELSQ_1ELNSP_7ScaleInE0ELSR_0EEEEEENSA_6LayoutINSB_IJSE_SE_SE_EEENSB_IJNSC_ILi0EEESW_SW_EEEEENSB_IJNSA_10UnderscoreESZ_SZ_EEEEENS7_6detail27Sm100ImplicitGemmTileTraitsINSA_20SM90_TMA_LOAD_IM2COLENSA_14ComposedLayoutINSA_7SwizzleILi2ELi4ELi3EEENSA_18smem_ptr_flag_bitsILi16EEENSU_INSB_IJNSC_ILi8EEESI_EEENSB_IJSI_SE_EEEEEEEvEENS13_INSA_23SM90_TMA_LOAD_MULTICASTENS15_INS16_ILi3ELi4ELi3EEES19_NSU_INSB_IJSH_S1A_EEENSB_IJSE_SH_EEEEEEEvEEEENS_8epilogue10collective18CollectiveEpilogueINS1O_23Sm100TmaWarpSpecializedILi3ELi2ELi16ELb1ELb0EEEJSK_NSB_IJNSU_ISH_SE_EENSU_ISI_SE_EEEEESL_NSB_IJNSB_IJllllEEESE_SW_EEESL_S1X_NS1O_6fusion15FusionCallbacksIS1S_NS1Y_17LinearCombinationISL_fSL_fLNS_15FloatRoundStyleE2EEESK_S1V_JEEENSA_5SM1004TMEM4LOAD26SM100_TMEM_LOAD_16dp256b4xES14_S1E_NSA_17SM75_U32x4_LDSM_NENSA_21SM90_TMA_STORE_IM2COLES1E_NSA_17SM90_U32x4_STSM_NENSA_39AutoVectorizingCopyWithAssumedAlignmentILi128EEEEEEvvEEEEvNT_6ParamsE)
        /*0044*/ 	.word	0x00000008
.L_29:


//--------------------- .nv.compat                --------------------------
	.section	.nv.compat,"",@"SHT_CUDA_COMPAT_INFO"
	.align	4
        /*0000*/ 	.byte	0x02, 0x09, 0x01, 0x00, 0x02, 0x02, 0x02, 0x00, 0x02, 0x05, 0x05, 0x00, 0x03, 0x07, 0x01, 0x01
        /*0010*/ 	.byte	0x02, 0x03, 0x01, 0x00, 0x02, 0x06, 0x01, 0x00, 0x04, 0x0b, 0x08, 0x00, 0x09, 0x00, 0x00, 0x00
        /*0020*/ 	.byte	0x00, 0x00, 0x00, 0x00


//--------------------- .nv.info._ZN7cutlass13device_kernelINS_4conv6kernel13ConvUniversalINS1_16ConvProblemShapeILNS1_8OperatorE1ELi3EEENS1_10collective14CollectiveConvINS1_47MainloopSm100TmaUmmaWarpSpecializedImplicitGemmILS5_1ELi26ELi3ELi1ELi2EN4cute5tupleIJNSA_1CILi2EEENSC_ILi1EEESE_EEEEENSB_IJNSC_ILi64EEESH_NSB_IJNSC_ILi32EEEEEEEEENS_6half_tESL_NSA_8TiledMMAINSA_8MMA_AtomIJNSA_20SM100_MMA_F16BF16_SSISL_SL_fLi64ELi64ELNSA_4UMMA5MajorE0ELSQ_1ELNSP_7ScaleInE0ELSR_0EEEEEENSA_6LayoutINSB_IJSE_SE_SE_EEENSB_IJNSC_ILi0EEESW_SW_EEEEENSB_IJNSA_10UnderscoreESZ_SZ_EEEEENS7_6detail27Sm100ImplicitGemmTileTraitsINSA_20SM90_TMA_LOAD_IM2COLENSA_14ComposedLayoutINSA_7SwizzleILi2ELi4ELi3EEENSA_18smem_ptr_flag_bitsILi16EEENSU_INSB_IJNSC_ILi8EEESI_EEENSB_IJSI_SE_EEEEEEEvEENS13_INSA_23SM90_TMA_LOAD_MULTICASTENS15_INS16_ILi3ELi4ELi3EEES19_NSU_INSB_IJSH_S1A_EEENSB_IJSE_SH_EEEEEEEvEEEENS_8epilogue10collective18CollectiveEpilogueINS1O_23Sm100TmaWarpSpecializedILi3ELi2ELi16ELb1ELb0EEEJSK_NSB_IJNSU_ISH_SE_EENSU_ISI_SE_EEEEESL_NSB_IJNSB_IJllllEEESE_SW_EEESL_S1X_NS1O_6fusion15FusionCallbacksIS1S_NS1Y_17LinearCombinationISL_fSL_fLNS_15FloatRoundStyleE2EEESK_S1V_JEEENSA_5SM1004TMEM4LOAD26SM100_TMEM_LOAD_16dp256b4xES14_S1E_NSA_17SM75_U32x4_LDSM_NENSA_21SM90_TMA_STORE_IM2COLES1E_NSA_17SM90_U32x4_STSM_NENSA_39AutoVectorizingCopyWithAssumedAlignmentILi128EEEEEEvvEEEEvNT_6ParamsE --------------------------
	.section	.nv.info._ZN7cutlass13device_kernelINS_4conv6kernel13ConvUniversalINS1_16ConvProblemShapeILNS1_8OperatorE1ELi3EEENS1_10collective14CollectiveConvINS1_47MainloopSm100TmaUmmaWarpSpecializedImplicitGemmILS5_1ELi26ELi3ELi1ELi2EN4cute5tupleIJNSA_1CILi2EEENSC_ILi1EEESE_EEEEENSB_IJNSC_ILi64EEESH_NSB_IJNSC_ILi32EEEEEEEEENS_6half_tESL_NSA_8TiledMMAINSA_8MMA_AtomIJNSA_20SM100_MMA_F16BF16_SSISL_SL_fLi64ELi64ELNSA_4UMMA5MajorE0ELSQ_1ELNSP_7ScaleInE0ELSR_0EEEEEENSA_6LayoutINSB_IJSE_SE_SE_EEENSB_IJNSC_ILi0EEESW_SW_EEEEENSB_IJNSA_10UnderscoreESZ_SZ_EEEEENS7_6detail27Sm100ImplicitGemmTileTraitsINSA_20SM90_TMA_LOAD_IM2COLENSA_14ComposedLayoutINSA_7SwizzleILi2ELi4ELi3EEENSA_18smem_ptr_flag_bitsILi16EEENSU_INSB_IJNSC_ILi8EEESI_EEENSB_IJSI_SE_EEEEEEEvEENS13_INSA_23SM90_TMA_LOAD_MULTICASTENS15_INS16_ILi3ELi4ELi3EEES19_NSU_INSB_IJSH_S1A_EEENSB_IJSE_SH_EEEEEEEvEEEENS_8epilogue10collective18CollectiveEpilogueINS1O_23Sm100TmaWarpSpecializedILi3ELi2ELi16ELb1ELb0EEEJSK_NSB_IJNSU_ISH_SE_EENSU_ISI_SE_EEEEESL_NSB_IJNSB_IJllllEEESE_SW_EEESL_S1X_NS1O_6fusion15FusionCallbacksIS1S_NS1Y_17LinearCombinationISL_fSL_fLNS_15FloatRoundStyleE2EEESK_S1V_JEEENSA_5SM1004TMEM4LOAD26SM100_TMEM_LOAD_16dp256b4xES14_S1E_NSA_17SM75_U32x4_LDSM_NENSA_21SM90_TMA_STORE_IM2COLES1E_NSA_17SM90_U32x4_STSM_NENSA_39AutoVectorizingCopyWithAssumedAlignmentILi128EEEEEEvvEEEEvNT_6ParamsE,"",@"SHT_CUDA_INFO"
	.sectionflags	@""
	.align	4


	//----- nvinfo : EIATTR_CUDA_API_VERSION
	.align		4
        /*0000*/ 	.byte	0x04, 0x37
        /*0002*/ 	.short	(.L_31 - .L_30)
.L_30:
        /*0004*/ 	.word	0x00000082


	//----- nvinfo : EIATTR_KPARAM_INFO
	.align		4
.L_31:
        /*0008*/ 	.byte	0x04, 0x17
        /*000a*/ 	.short	(.L_33 - .L_32)
.L_32:
        /*000c*/ 	.word	0x00000000
        /*0010*/ 	.short	0x0000
        /*0012*/ 	.short	0x0000
        /*0014*/ 	.byte	0x00, 0xf0, 0x01, 0x24


	//----- nvinfo : EIATTR_AT_ENTRY_FRAGMENTS
	.align		4
.L_33:
        /*0018*/ 	.byte	0x04, 0x4f
        /*001a*/ 	.short	(.L_35 - .L_34)


	//   ....[0]....
.L_34:
        /*001c*/ 	.word	0x00000006


	//----- nvinfo : EIATTR_RESERVED_SMEM_USED
	.align		4
.L_35:
        /*0020*/ 	.byte	0x01, 0x41
	.zero		2


	//----- nvinfo : EIATTR_SPARSE_MMA_MASK
	.align		4
        /*0024*/ 	.byte	0x03, 0x50
        /*0026*/ 	.short	0x0000


	//----- nvinfo : EIATTR_TCGEN05_1CTA_USED
	.align		4
        /*0028*/ 	.byte	0x01, 0x51
	.zero		2


	//----- nvinfo : EIATTR_MAXREG_COUNT
	.align		4
        /*002c*/ 	.byte	0x03, 0x1b
        /*002e*/ 	.short	0x00ff


	//----- nvinfo : EIATTR_NUM_BARRIERS
	.align		4
        /*0030*/ 	.byte	0x02, 0x4c
        /*0032*/ 	.byte	0x07
	.zero		1


	//----- nvinfo : EIATTR_EXTERNS
	.align		4
        /*0034*/ 	.byte	0x04, 0x0f
        /*0036*/ 	.short	(.L_37 - .L_36)


	//   ....[0]....
	.align		4
.L_36:
        /*0038*/ 	.word	index@(__assertfail)


	//----- nvinfo : EIATTR_MERCURY_ISA_VERSION
	.align		4
.L_37:
        /*003c*/ 	.byte	0x03, 0x5f
        /*003e*/ 	.short	0x0101


	//----- nvinfo : EIATTR_INT_WARP_WIDE_INSTR_OFFSETS
	.align		4
        /*0040*/ 	.byte	0x04, 0x31
        /*0042*/ 	.short	(.L_39 - .L_38)


	//   ....[0]....
.L_38:
        /*0044*/ 	.word	0x00004be0


	//   ....[1]....
        /*0048*/ 	.word	0x00004c00


	//   ....[2]....
        /*004c*/ 	.word	0x00004c30


	//   ....[3]....
        /*0050*/ 	.word	0x00005980


	//   ....[4]....
        /*0054*/ 	.word	0x00005ab0


	//   ....[5]....
        /*0058*/ 	.word	0x00005c50


	//   ....[6]....
        /*005c*/ 	.word	0x00005cd0


	//----- nvinfo : EIATTR_COOP_GROUP_MASK_REGIDS
	.align		4
.L_39:
        /*0060*/ 	.byte	0x04, 0x29
        /*0062*/ 	.short	(.L_41 - .L_40)


	//   ....[0]....
.L_40:
        /*0064*/ 	.word	0xffffffff


	//   ....[1]....
        /*0068*/ 	.word	0xffffffff


	//   ....[2]....
        /*006c*/ 	.word	0xffffffff


	//   ....[3]....
        /*0070*/ 	.word	0xffffffff


	//   ....[4]....
        /*0074*/ 	.word	0xffffffff


	//   ....[5]....
        /*0078*/ 	.word	0xffffffff


	//   ....[6]....
        /*007c*/ 	.word	0xffffffff


	//   ....[7]....
        /*0080*/ 	.word	0xffffffff


	//   ....[8]....
        /*0084*/ 	.word	0xffffffff


	//   ....[9]....
        /*0088*/ 	.word	0xffffffff


	//   ....[10]....
        /*008c*/ 	.word	0xffffffff


	//   ....[11]....
        /*0090*/ 	.word	0xffffffff


	//   ....[12]....
        /*0094*/ 	.word	0xffffffff


	//----- nvinfo : EIATTR_COOP_GROUP_INSTR_OFFSETS
	.align		4
.L_41:
        /*0098*/ 	.byte	0x04, 0x28
        /*009a*/ 	.short	(.L_43 - .L_42)


	//   ....[0]....
.L_42:
        /*009c*/ 	.word	0x00000090


	//   ....[1]....
        /*00a0*/ 	.word	0x00000500


	//   ....[2]....
        /*00a4*/ 	.word	0x00000980


	//   ....[3]....
        /*00a8*/ 	.word	0x00000b00


	//   ....[4]....
        /*00ac*/ 	.word	0x00000c00


	//   ....[5]....
        /*00b0*/ 	.word	0x00000d50


	//   ....[6]....
        /*00b4*/ 	.word	0x00000f50


	//   ....[7]....
        /*00b8*/ 	.word	0x00002790


	//   ....[8]....
        /*00bc*/ 	.word	0x00004000


	//   ....[9]....
        /*00c0*/ 	.word	0x00004210


	//   ....[10]....
        /*00c4*/ 	.word	0x00004240


	//   ....[11]....
        /*00c8*/ 	.word	0x00004ac0


	//   ....[12]....
        /*00cc*/ 	.word	0x00004d00


	//----- nvinfo : EIATTR_VRC_CTA_INIT_COUNT
	.align		4
.L_43:
        /*00d0*/ 	.byte	0x02, 0x4a
        /*00d2*/ 	.byte	0x80
	.zero		1


	//----- nvinfo : EIATTR_SYSCALL_OFFSETS
	.align		4
        /*00d4*/ 	.byte	0x04, 0x46
        /*00d6*/ 	.short	(.L_45 - .L_44)


	//   ....[0]....
.L_44:
        /*00d8*/ 	.word	0x00006a40


	//   ....[1]....
        /*00dc*/ 	.word	0x00006b30


	//   ....[2]....
        /*00e0*/ 	.word	0x00007510


	//   ....[3]....
        /*00e4*/ 	.word	0x00007e90


	//----- nvinfo : EIATTR_MBARRIER_INSTR_OFFSETS
	.align		4
.L_45:
        /*00e8*/ 	.byte	0x04, 0x39
        /*00ea*/ 	.short	(.L_47 - .L_46)


	//   ....[0]....
.L_46:
        /*00ec*/ 	.word	0x00000620
        /*00f0*/ 	.word	0x000000ff
        /*00f4*/ 	.word	0x00000000
        /*00f8*/ 	.short	0x0100
        /*00fa*/ 	.byte	0x04
	.zero		1


	//   ....[1]....
        /*00fc*/ 	.word	0x00000630
        /*0100*/ 	.word	0x000000ff
        /*0104*/ 	.word	0x000000d0
        /*0108*/ 	.short	0x0100
        /*010a*/ 	.byte	0x04
	.zero		1


	//   ....[2]....
        /*010c*/ 	.word	0x00000640
        /*0110*/ 	.word	0x000000ff
        /*0114*/ 	.word	0x00000008
        /*0118*/ 	.short	0x0100
        /*011a*/ 	.byte	0x04
	.zero		1


	//   ....[3]....
        /*011c*/ 	.word	0x00000650
        /*0120*/ 	.word	0x000000ff
        /*0124*/ 	.word	0x000000d8
        /*0128*/ 	.short	0x0100
        /*012a*/ 	.byte	0x04
	.zero		1


	//   ....[4]....
        /*012c*/ 	.word	0x00000660
        /*0130*/ 	.word	0x000000ff
        /*0134*/ 	.word	0x00000010
        /*0138*/ 	.short	0x0100
        /*013a*/ 	.byte	0x04
	.zero		1


	//   ....[5]....
        /*013c*/ 	.word	0x00000670
        /*0140*/ 	.word	0x000000ff
        /*0144*/ 	.word	0x000000e0
        /*0148*/ 	.short	0x0100
        /*014a*/ 	.byte	0x04
	.zero		1


	//   ....[6]....
        /*014c*/ 	.word	0x00000680
        /*0150*/ 	.word	0x000000ff
        /*0154*/ 	.word	0x00000018
        /*0158*/ 	.short	0x0100
        /*015a*/ 	.byte	0x04
	.zero		1


	//   ....[7]....
        /*015c*/ 	.word	0x00000690
        /*0160*/ 	.word	0x000000ff
        /*0164*/ 	.word	0x000000e8
        /*0168*/ 	.short	0x0100
        /*016a*/ 	.byte	0x04
	.zero		1


	//   ....[8]....
        /*016c*/ 	.word	0x000006a0
        /*0170*/ 	.word	0x000000ff
        /*0174*/ 	.word	0x00000020
        /*0178*/ 	.short	0x0100
        /*017a*/ 	.byte	0x04
	.zero		1


	//   ....[9]....
        /*017c*/ 	.word	0x000006b0
        /*0180*/ 	.word	0x000000ff
        /*0184*/ 	.word	0x000000f0
        /*0188*/ 	.short	0x0100
        /*018a*/ 	.byte	0x04
	.zero		1


	//   ....[10]....
        /*018c*/ 	.word	0x000006c0
        /*0190*/ 	.word	0x000000ff
        /*0194*/ 	.word	0x00000028
        /*0198*/ 	.short	0x0100
        /*019a*/ 	.byte	0x04
	.zero		1


	//   ....[11]....
        /*019c*/ 	.word	0x000006d0
        /*01a0*/ 	.word	0x000000ff
        /*01a4*/ 	.word	0x000000f8
        /*01a8*/ 	.short	0x0100
        /*01aa*/ 	.byte	0x04
	.zero		1


	//   ....[12]....
        /*01ac*/ 	.word	0x000006e0
        /*01b0*/ 	.word	0x000000ff
        /*01b4*/ 	.word	0x00000030
        /*01b8*/ 	.short	0x0100
        /*01ba*/ 	.byte	0x04
	.zero		1


	//   ....[13]....
        /*01bc*/ 	.word	0x000006f0
        /*01c0*/ 	.word	0x000000ff
        /*01c4*/ 	.word	0x00000100
        /*01c8*/ 	.short	0x0100
        /*01ca*/ 	.byte	0x04
	.zero		1


	//   ....[14]....
        /*01cc*/ 	.word	0x00000700
        /*01d0*/ 	.word	0x000000ff
        /*01d4*/ 	.word	0x00000038
        /*01d8*/ 	.short	0x0100
        /*01da*/ 	.byte	0x04
	.zero		1


	//   ....[15]....
        /*01dc*/ 	.word	0x00000710
        /*01e0*/ 	.word	0x000000ff
        /*01e4*/ 	.word	0x00000108
        /*01e8*/ 	.short	0x0100
        /*01ea*/ 	.byte	0x04
	.zero		1


	//   ....[16]....
        /*01ec*/ 	.word	0x00000720
        /*01f0*/ 	.word	0x000000ff
        /*01f4*/ 	.word	0x00000040
        /*01f8*/ 	.short	0x0100
        /*01fa*/ 	.byte	0x04
	.zero		1


	//   ....[17]....
        /*01fc*/ 	.word	0x00000730
        /*0200*/ 	.word	0x000000ff
        /*0204*/ 	.word	0x00000110
        /*0208*/ 	.short	0x0100
        /*020a*/ 	.byte	0x04
	.zero		1


	//   ....[18]....
        /*020c*/ 	.word	0x00000740
        /*0210*/ 	.word	0x000000ff
        /*0214*/ 	.word	0x00000048
        /*0218*/ 	.short	0x0100
        /*021a*/ 	.byte	0x04
	.zero		1


	//   ....[19]....
        /*021c*/ 	.word	0x00000750
        /*0220*/ 	.word	0x000000ff
        /*0224*/ 	.word	0x00000118
        /*0228*/ 	.short	0x0100
        /*022a*/ 	.byte	0x04
	.zero		1


	//   ....[20]....
        /*022c*/ 	.word	0x00000760
        /*0230*/ 	.word	0x000000ff
        /*0234*/ 	.word	0x00000050
        /*0238*/ 	.short	0x0100
        /*023a*/ 	.byte	0x04
	.zero		1


	//   ....[21]....
        /*023c*/ 	.word	0x00000770
        /*0240*/ 	.word	0x000000ff
        /*0244*/ 	.word	0x00000120
        /*0248*/ 	.short	0x0100
        /*024a*/ 	.byte	0x04
	.zero		1


	//   ....[22]....
        /*024c*/ 	.word	0x00000780
        /*0250*/ 	.word	0x000000ff
        /*0254*/ 	.word	0x00000058
        /*0258*/ 	.short	0x0100
        /*025a*/ 	.byte	0x04
	.zero		1


	//   ....[23]....
        /*025c*/ 	.word	0x00000790
        /*0260*/ 	.word	0x000000ff
        /*0264*/ 	.word	0x00000128
        /*0268*/ 	.short	0x0100
        /*026a*/ 	.byte	0x04
	.zero		1


	//   ....[24]....
        /*026c*/ 	.word	0x000007a0
        /*0270*/ 	.word	0x000000ff
        /*0274*/ 	.word	0x00000060
        /*0278*/ 	.short	0x0100
        /*027a*/ 	.byte	0x04
	.zero		1


	//   ....[25]....
        /*027c*/ 	.word	0x000007b0
        /*0280*/ 	.word	0x000000ff
        /*0284*/ 	.word	0x00000130
        /*0288*/ 	.short	0x0100
        /*028a*/ 	.byte	0x04
	.zero		1


	//   ....[26]....
        /*028c*/ 	.word	0x000007c0
        /*0290*/ 	.word	0x000000ff
        /*0294*/ 	.word	0x00000068
        /*0298*/ 	.short	0x0100
        /*029a*/ 	.byte	0x04
	.zero		1


	//   ....[27]....
        /*029c*/ 	.word	0x000007d0
        /*02a0*/ 	.word	0x000000ff
        /*02a4*/ 	.word	0x00000138
        /*02a8*/ 	.short	0x0100
        /*02aa*/ 	.byte	0x04
	.zero		1


	//   ....[28]....
        /*02ac*/ 	.word	0x000007e0
        /*02b0*/ 	.word	0x000000ff
        /*02b4*/ 	.word	0x00000070
        /*02b8*/ 	.short	0x0100
        /*02ba*/ 	.byte	0x04
	.zero		1


	//   ....[29]....
        /*02bc*/ 	.word	0x000007f0
        /*02c0*/ 	.word	0x000000ff
        /*02c4*/ 	.word	0x00000140
        /*02c8*/ 	.short	0x0100
        /*02ca*/ 	.byte	0x04
	.zero		1


	//   ....[30]....
        /*02cc*/ 	.word	0x00000800
        /*02d0*/ 	.word	0x000000ff
        /*02d4*/ 	.word	0x00000078
        /*02d8*/ 	.short	0x0100
        /*02da*/ 	.byte	0x04
	.zero		1


	//   ....[31]....
        /*02dc*/ 	.word	0x00000810
        /*02e0*/ 	.word	0x000000ff
        /*02e4*/ 	.word	0x00000148
        /*02e8*/ 	.short	0x0100
        /*02ea*/ 	.byte	0x04
	.zero		1


	//   ....[32]....
        /*02ec*/ 	.word	0x00000820
        /*02f0*/ 	.word	0x000000ff
        /*02f4*/ 	.word	0x00000080
        /*02f8*/ 	.short	0x0100
        /*02fa*/ 	.byte	0x04
	.zero		1


	//   ....[33]....
        /*02fc*/ 	.word	0x00000830
        /*0300*/ 	.word	0x000000ff
        /*0304*/ 	.word	0x00000150
        /*0308*/ 	.short	0x0100
        /*030a*/ 	.byte	0x04
	.zero		1


	//   ....[34]....
        /*030c*/ 	.word	0x00000840
        /*0310*/ 	.word	0x000000ff
        /*0314*/ 	.word	0x00000088
        /*0318*/ 	.short	0x0100
        /*031a*/ 	.byte	0x04
	.zero		1


	//   ....[35]....
        /*031c*/ 	.word	0x00000850
        /*0320*/ 	.word	0x000000ff
        /*0324*/ 	.word	0x00000158
        /*0328*/ 	.short	0x0100
        /*032a*/ 	.byte	0x04
	.zero		1


	//   ....[36]....
        /*032c*/ 	.word	0x00000860
        /*0330*/ 	.word	0x000000ff
        /*0334*/ 	.word	0x00000090
        /*0338*/ 	.short	0x0100
        /*033a*/ 	.byte	0x04
	.zero		1


	//   ....[37]....
        /*033c*/ 	.word	0x00000870
        /*0340*/ 	.word	0x000000ff
        /*0344*/ 	.word	0x00000160
        /*0348*/ 	.short	0x0100
        /*034a*/ 	.byte	0x04
	.zero		1


	//   ....[38]....
        /*034c*/ 	.word	0x00000880
        /*0350*/ 	.word	0x000000ff
        /*0354*/ 	.word	0x00000098
        /*0358*/ 	.short	0x0100
        /*035a*/ 	.byte	0x04
	.zero		1


	//   ....[39]....
        /*035c*/ 	.word	0x00000890
        /*0360*/ 	.word	0x000000ff
        /*0364*/ 	.word	0x00000168
        /*0368*/ 	.short	0x0100
        /*036a*/ 	.byte	0x04
	.zero		1


	//   ....[40]....
        /*036c*/ 	.word	0x000008a0
        /*0370*/ 	.word	0x000000ff
        /*0374*/ 	.word	0x000000a0
        /*0378*/ 	.short	0x0100
        /*037a*/ 	.byte	0x04
	.zero		1


	//   ....[41]....
        /*037c*/ 	.word	0x000008b0
        /*0380*/ 	.word	0x000000ff
        /*0384*/ 	.word	0x00000170
        /*0388*/ 	.short	0x0100
        /*038a*/ 	.byte	0x04
	.zero		1


	//   ....[42]....
        /*038c*/ 	.word	0x000008c0
        /*0390*/ 	.word	0x000000ff
        /*0394*/ 	.word	0x000000a8
        /*0398*/ 	.short	0x0100
        /*039a*/ 	.byte	0x04
	.zero		1


	//   ....[43]....
        /*039c*/ 	.word	0x000008d0
        /*03a0*/ 	.word	0x000000ff
        /*03a4*/ 	.word	0x00000178
        /*03a8*/ 	.short	0x0100
        /*03aa*/ 	.byte	0x04
	.zero		1


	//   ....[44]....
        /*03ac*/ 	.word	0x000008e0
        /*03b0*/ 	.word	0x000000ff
        /*03b4*/ 	.word	0x000000b0
        /*03b8*/ 	.short	0x0100
        /*03ba*/ 	.byte	0x04
	.zero		1


	//   ....[45]....
        /*03bc*/ 	.word	0x000008f0
        /*03c0*/ 	.word	0x000000ff
        /*03c4*/ 	.word	0x00000180
        /*03c8*/ 	.short	0x0100
        /*03ca*/ 	.byte	0x04
	.zero		1


	//   ....[46]....
        /*03cc*/ 	.word	0x00000900
        /*03d0*/ 	.word	0x000000ff
        /*03d4*/ 	.word	0x000000b8
        /*03d8*/ 	.short	0x0100
        /*03da*/ 	.byte	0x04
	.zero		1


	//   ....[47]....
        /*03dc*/ 	.word	0x00000910
        /*03e0*/ 	.word	0x000000ff
        /*03e4*/ 	.word	0x00000188
        /*03e8*/ 	.short	0x0100
        /*03ea*/ 	.byte	0x04
	.zero		1


	//   ....[48]....
        /*03ec*/ 	.word	0x00000920
        /*03f0*/ 	.word	0x000000ff
        /*03f4*/ 	.word	0x000000c0
        /*03f8*/ 	.short	0x0100
        /*03fa*/ 	.byte	0x04
	.zero		1


	//   ....[49]....
        /*03fc*/ 	.word	0x00000930
        /*0400*/ 	.word	0x000000ff
        /*0404*/ 	.word	0x00000190
        /*0408*/ 	.short	0x0100
        /*040a*/ 	.byte	0x04
	.zero		1


	//   ....[50]....
        /*040c*/ 	.word	0x00000940
        /*0410*/ 	.word	0x000000ff
        /*0414*/ 	.word	0x000000c8
        /*0418*/ 	.short	0x0100
        /*041a*/ 	.byte	0x04
	.zero		1


	//   ....[51]....
        /*041c*/ 	.word	0x00000950
        /*0420*/ 	.word	0x000000ff
        /*0424*/ 	.word	0x00000198
        /*0428*/ 	.short	0x0100
        /*042a*/ 	.byte	0x04
	.zero		1


	//   ....[52]....
        /*042c*/ 	.word	0x00000a90
        /*0430*/ 	.word	0x000000ff
        /*0434*/ 	.word	0x000001a0
        /*0438*/ 	.short	0x0100
        /*043a*/ 	.byte	0x04
	.zero		1


	//   ....[53]....
        /*043c*/ 	.word	0x00000aa0
        /*0440*/ 	.word	0x000000ff
        /*0444*/ 	.word	0x000001b8
        /*0448*/ 	.short	0x0100
        /*044a*/ 	.byte	0x04
	.zero		1


	//   ....[54]....
        /*044c*/ 	.word	0x00000ab0
        /*0450*/ 	.word	0x000000ff
        /*0454*/ 	.word	0x000001a8
        /*0458*/ 	.short	0x0100
        /*045a*/ 	.byte	0x04
	.zero		1


	//   ....[55]....
        /*045c*/ 	.word	0x00000ac0
        /*0460*/ 	.word	0x000000ff
        /*0464*/ 	.word	0x000001c0
        /*0468*/ 	.short	0x0100
        /*046a*/ 	.byte	0x04
	.zero		1


	//   ....[56]....
        /*046c*/ 	.word	0x00000ad0
        /*0470*/ 	.word	0x000000ff
        /*0474*/ 	.word	0x000001b0
        /*0478*/ 	.short	0x0100
        /*047a*/ 	.byte	0x04
	.zero		1


	//   ....[57]....
        /*047c*/ 	.word	0x00000ae0
        /*0480*/ 	.word	0x000000ff
        /*0484*/ 	.word	0x000001c8
        /*0488*/ 	.short	0x0100
        /*048a*/ 	.byte	0x04
	.zero		1


	//   ....[58]....
        /*048c*/ 	.word	0x00000bd0
        /*0490*/ 	.word	0x000000ff
        /*0494*/ 	.word	0x000001d0
        /*0498*/ 	.short	0x0100
        /*049a*/ 	.byte	0x06
	.zero		1


	//   ....[59]....
        /*049c*/ 	.word	0x00000be0
        /*04a0*/ 	.word	0x000000ff
        /*04a4*/ 	.word	0x000001d8
        /*04a8*/ 	.short	0x0100
        /*04aa*/ 	.byte	0x06
	.zero		1


	//   ....[60]....
        /*04ac*/ 	.word	0x00000d20
        /*04b0*/ 	.word	0x000000ff
        /*04b4*/ 	.word	0x000001e0
        /*04b8*/ 	.short	0x0100
        /*04ba*/ 	.byte	0x06
	.zero		1


	//   ....[61]....
        /*04bc*/ 	.word	0x00000d30
        /*04c0*/ 	.word	0x000000ff
        /*04c4*/ 	.word	0x000001e8
        /*04c8*/ 	.short	0x0100
        /*04ca*/ 	.byte	0x06
	.zero		1


	//   ....[62]....
        /*04cc*/ 	.word	0x00000e60
        /*04d0*/ 	.word	0x000000ff
        /*04d4*/ 	.word	0x000001f0
        /*04d8*/ 	.short	0x0100
        /*04da*/ 	.byte	0x04
	.zero		1


	//   ....[63]....
        /*04dc*/ 	.word	0x00000e70
        /*04e0*/ 	.word	0x000000ff
        /*04e4*/ 	.word	0x00000200
        /*04e8*/ 	.short	0x0100
        /*04ea*/ 	.byte	0x04
	.zero		1


	//   ....[64]....
        /*04ec*/ 	.word	0x00000e80
        /*04f0*/ 	.word	0x000000ff
        /*04f4*/ 	.word	0x000001f8
        /*04f8*/ 	.short	0x0100
        /*04fa*/ 	.byte	0x04
	.zero		1


	//   ....[65]....
        /*04fc*/ 	.word	0x00000e90
        /*0500*/ 	.word	0x000000ff
        /*0504*/ 	.word	0x00000208
        /*0508*/ 	.short	0x0100
        /*050a*/ 	.byte	0x04
	.zero		1


	//   ....[66]....
        /*050c*/ 	.word	0x000019e0
        /*0510*/ 	.word	0x000000ff
        /*0514*/ 	.word	0x000000d0
        /*0518*/ 	.short	0x010a
        /*051a*/ 	.byte	0x04
	.zero		1


	//   ....[67]....
        /*051c*/ 	.word	0x00001ce0
        /*0520*/ 	.word	0x000000ff
        /*0524*/ 	.word	0x000000d0
        /*0528*/ 	.short	0x010a
        /*052a*/ 	.byte	0x09
	.zero		1


	//   ....[68]....
        /*052c*/ 	.word	0x00001e70
        /*0530*/ 	.word	0x000000ff
        /*0534*/ 	.word	0x000000d0
        /*0538*/ 	.short	0x010a
        /*053a*/ 	.byte	0x08
	.zero		1


	//   ....[69]....
        /*053c*/ 	.word	0x000020c0
        /*0540*/ 	.word	0x000000ff
        /*0544*/ 	.word	0x000001d8
        /*0548*/ 	.short	0x0101
        /*054a*/ 	.byte	0x1d
	.zero		1


	//   ....[70]....
        /*054c*/ 	.word	0x000020e0
        /*0550*/ 	.word	0x000000ff
        /*0554*/ 	.word	0x000000d0
        /*0558*/ 	.short	0x010a
        /*055a*/ 	.byte	0x04
	.zero		1


	//   ....[71]....
        /*055c*/ 	.word	0x000023b0
        /*0560*/ 	.word	0x000000ff
        /*0564*/ 	.word	0x000000d0
        /*0568*/ 	.short	0x010a
        /*056a*/ 	.byte	0x09
	.zero		1


	//   ....[72]....
        /*056c*/ 	.word	0x00002540
        /*0570*/ 	.word	0x000000ff
        /*0574*/ 	.word	0x000000d0
        /*0578*/ 	.short	0x010a
        /*057a*/ 	.byte	0x08
	.zero		1


	//   ....[73]....
        /*057c*/ 	.word	0x000027a0
        /*0580*/ 	.word	0x000000ff
        /*0584*/ 	.word	0x000001e0
        /*0588*/ 	.short	0x010a
        /*058a*/ 	.byte	0x1d
	.zero		1


	//   ....[74]....
        /*058c*/ 	.word	0x00002860
        /*0590*/ 	.word	0x000000ff
        /*0594*/ 	.word	0x00000000
        /*0598*/ 	.short	0x0101
        /*059a*/ 	.byte	0x04
	.zero		1


	//   ....[75]....
        /*059c*/ 	.word	0x00002e50
        /*05a0*/ 	.word	0x000000ff
        /*05a4*/ 	.word	0x00000000
        /*05a8*/ 	.short	0x010a
        /*05aa*/ 	.byte	0x04
	.zero		1


	//   ....[76]....
        /*05ac*/ 	.word	0x00002ee0
        /*05b0*/ 	.word	0x000000ff
        /*05b4*/ 	.word	0x00000000
        /*05b8*/ 	.short	0x010a
        /*05ba*/ 	.byte	0x05
	.zero		1


	//   ....[77]....
        /*05bc*/ 	.word	0x00002f70
        /*05c0*/ 	.word	0x000000ff
        /*05c4*/ 	.word	0x00000000
        /*05c8*/ 	.short	0x010a
        /*05ca*/ 	.byte	0x05
	.zero		1


	//   ....[78]....
        /*05cc*/ 	.word	0x00003000
        /*05d0*/ 	.word	0x000000ff
        /*05d4*/ 	.word	0x00000000
        /*05d8*/ 	.short	0x010a
        /*05da*/ 	.byte	0x05
	.zero		1


	//   ....[79]....
        /*05dc*/ 	.word	0x00003090
        /*05e0*/ 	.word	0x000000ff
        /*05e4*/ 	.word	0x00000000
        /*05e8*/ 	.short	0x010a
        /*05ea*/ 	.byte	0x05
	.zero		1


	//   ....[80]....
        /*05ec*/ 	.word	0x00003120
        /*05f0*/ 	.word	0x000000ff
        /*05f4*/ 	.word	0x00000000
        /*05f8*/ 	.short	0x010a
        /*05fa*/ 	.byte	0x05
	.zero		1


	//   ....[81]....
        /*05fc*/ 	.word	0x000031b0
        /*0600*/ 	.word	0x000000ff
        /*0604*/ 	.word	0x00000000
        /*0608*/ 	.short	0x010a
        /*060a*/ 	.byte	0x05
	.zero		1


	//   ....[82]....
        /*060c*/ 	.word	0x00003240
        /*0610*/ 	.word	0x000000ff
        /*0614*/ 	.word	0x00000000
        /*0618*/ 	.short	0x010a
        /*061a*/ 	.byte	0x05
	.zero		1


	//   ....[83]....
        /*061c*/ 	.word	0x000032d0
        /*0620*/ 	.word	0x000000ff
        /*0624*/ 	.word	0x00000000
        /*0628*/ 	.short	0x010a
        /*062a*/ 	.byte	0x05
	.zero		1


	//   ....[84]....
        /*062c*/ 	.word	0x00003360
        /*0630*/ 	.word	0x000000ff
        /*0634*/ 	.word	0x00000000
        /*0638*/ 	.short	0x010a
        /*063a*/ 	.byte	0x05
	.zero		1


	//   ....[85]....
        /*063c*/ 	.word	0x000033f0
        /*0640*/ 	.word	0x000000ff
        /*0644*/ 	.word	0x00000000
        /*0648*/ 	.short	0x010a
        /*064a*/ 	.byte	0x05
	.zero		1


	//   ....[86]....
        /*064c*/ 	.word	0x00003480
        /*0650*/ 	.word	0x000000ff
        /*0654*/ 	.word	0x00000000
        /*0658*/ 	.short	0x010a
        /*065a*/ 	.byte	0x05
	.zero		1


	//   ....[87]....
        /*065c*/ 	.word	0x00003510
        /*0660*/ 	.word	0x000000ff
        /*0664*/ 	.word	0x00000000
        /*0668*/ 	.short	0x010a
        /*066a*/ 	.byte	0x05
	.zero		1


	//   ....[88]....
        /*066c*/ 	.word	0x000035a0
        /*0670*/ 	.word	0x000000ff
        /*0674*/ 	.word	0x00000000
        /*0678*/ 	.short	0x010a
        /*067a*/ 	.byte	0x05
	.zero		1


	//   ....[89]....
        /*067c*/ 	.word	0x00003630
        /*0680*/ 	.word	0x000000ff
        /*0684*/ 	.word	0x00000000
        /*0688*/ 	.short	0x010a
        /*068a*/ 	.byte	0x05
	.zero		1


	//   ....[90]....
        /*068c*/ 	.word	0x000036c0
        /*0690*/ 	.word	0x000000ff
        /*0694*/ 	.word	0x00000000
        /*0698*/ 	.short	0x010a
        /*069a*/ 	.byte	0x05
	.zero		1


	//   ....[91]....
        /*069c*/ 	.word	0x00003750
        /*06a0*/ 	.word	0x000000ff
        /*06a4*/ 	.word	0x00000000
        /*06a8*/ 	.short	0x010a
        /*06aa*/ 	.byte	0x05
	.zero		1


	//   ....[92]....
        /*06ac*/ 	.word	0x000037e0
        /*06b0*/ 	.word	0x000000ff
        /*06b4*/ 	.word	0x00000000
        /*06b8*/ 	.short	0x010a
        /*06ba*/ 	.byte	0x05
	.zero		1


	//   ....[93]....
        /*06bc*/ 	.word	0x00003870
        /*06c0*/ 	.word	0x000000ff
        /*06c4*/ 	.word	0x00000000
        /*06c8*/ 	.short	0x010a
        /*06ca*/ 	.byte	0x05
	.zero		1


	//   ....[94]....
        /*06cc*/ 	.word	0x00003900
        /*06d0*/ 	.word	0x000000ff
        /*06d4*/ 	.word	0x00000000
        /*06d8*/ 	.short	0x010a
        /*06da*/ 	.byte	0x05
	.zero		1


	//   ....[95]....
        /*06dc*/ 	.word	0x00003990
        /*06e0*/ 	.word	0x000000ff
        /*06e4*/ 	.word	0x00000000
        /*06e8*/ 	.short	0x010a
        /*06ea*/ 	.byte	0x05
	.zero		1


	//   ....[96]....
        /*06ec*/ 	.word	0x00003a20
        /*06f0*/ 	.word	0x000000ff
        /*06f4*/ 	.word	0x00000000
        /*06f8*/ 	.short	0x010a
        /*06fa*/ 	.byte	0x05
	.zero		1


	//   ....[97]....
        /*06fc*/ 	.word	0x00003ab0
        /*0700*/ 	.word	0x000000ff
        /*0704*/ 	.word	0x00000000
        /*0708*/ 	.short	0x010a
        /*070a*/ 	.byte	0x05
	.zero		1


	//   ....[98]....
        /*070c*/ 	.word	0x00003b40
        /*0710*/ 	.word	0x000000ff
        /*0714*/ 	.word	0x00000000
        /*0718*/ 	.short	0x010a
        /*071a*/ 	.byte	0x05
	.zero		1


	//   ....[99]....
        /*071c*/ 	.word	0x00003bd0
        /*0720*/ 	.word	0x000000ff
        /*0724*/ 	.word	0x00000000
        /*0728*/ 	.short	0x010a
        /*072a*/ 	.byte	0x05
	.zero		1


	//   ....[100]....
        /*072c*/ 	.word	0x00003c70
        /*0730*/ 	.word	0x00000000
        /*0734*/ 	.word	0x00000000
        /*0738*/ 	.short	0x010a
        /*073a*/ 	.byte	0xff
	.zero		1


	//   ....[101]....
        /*073c*/ 	.word	0x00003dc0
        /*0740*/ 	.word	0x000000ff
        /*0744*/ 	.word	0x000001e8
        /*0748*/ 	.short	0x010a
        /*074a*/ 	.byte	0x04
	.zero		1


	//   ....[102]....
        /*074c*/ 	.word	0x00003e60
        /*0750*/ 	.word	0x000000ff
        /*0754*/ 	.word	0x000001e0
        /*0758*/ 	.short	0x010a
        /*075a*/ 	.byte	0x04
	.zero		1


	//   ....[103]....
        /*075c*/ 	.word	0x00003f00
        /*0760*/ 	.word	0x000000ff
        /*0764*/ 	.word	0x00000000
        /*0768*/ 	.short	0x0101
        /*076a*/ 	.byte	0x05
	.zero		1


	//   ....[104]....
        /*076c*/ 	.word	0x00003f40
        /*0770*/ 	.word	0x000000ff
        /*0774*/ 	.word	0x000001e8
        /*0778*/ 	.short	0x0106
        /*077a*/ 	.byte	0x04
	.zero		1


	//   ....[105]....
        /*077c*/ 	.word	0x00003f80
        /*0780*/ 	.word	0x00000000
        /*0784*/ 	.word	0x000001e8
        /*0788*/ 	.short	0x010a
        /*078a*/ 	.byte	0xff
	.zero		1


	//   ....[106]....
        /*078c*/ 	.word	0x000044c0
        /*0790*/ 	.word	0x000000ff
        /*0794*/ 	.word	0x000001e0
        /*0798*/ 	.short	0x010a
        /*079a*/ 	.byte	0x12
	.zero		1


	//   ....[107]....
        /*079c*/ 	.word	0x00004570
        /*07a0*/ 	.word	0x000000ff
        /*07a4*/ 	.word	0x00000000
        /*07a8*/ 	.short	0x0101
        /*07aa*/ 	.byte	0x1c
	.zero		1


	//   ....[108]....
        /*07ac*/ 	.word	0x00004580
        /*07b0*/ 	.word	0x000000ff
        /*07b4*/ 	.word	0x00000200
        /*07b8*/ 	.short	0x010a
        /*07ba*/ 	.byte	0x17
	.zero		1


	//   ....[109]....
        /*07bc*/ 	.word	0x00004640
        /*07c0*/ 	.word	0x000000ff
        /*07c4*/ 	.word	0x00000000
        /*07c8*/ 	.short	0x010a
        /*07ca*/ 	.byte	0x04
	.zero		1


	//   ....[110]....
        /*07cc*/ 	.word	0x00004680
        /*07d0*/ 	.word	0x000000ff
        /*07d4*/ 	.word	0x00000000
        /*07d8*/ 	.short	0x010a
        /*07da*/ 	.byte	0x10
	.zero		1


	//   ....[111]....
        /*07dc*/ 	.word	0x000047c0
        /*07e0*/ 	.word	0x000000ff
        /*07e4*/ 	.word	0x00000000
        /*07e8*/ 	.short	0x010a
        /*07ea*/ 	.byte	0x04
	.zero		1


	//   ....[112]....
        /*07ec*/ 	.word	0x00004a10
        /*07f0*/ 	.word	0x000000ff
        /*07f4*/ 	.word	0x00000000
        /*07f8*/ 	.short	0x010a
        /*07fa*/ 	.byte	0x04
	.zero		1


	//   ....[113]....
        /*07fc*/ 	.word	0x00004aa0
        /*0800*/ 	.word	0x000000ff
        /*0804*/ 	.word	0x00000000
        /*0808*/ 	.short	0x010a
        /*080a*/ 	.byte	0x04
	.zero		1


	//   ....[114]....
        /*080c*/ 	.word	0x00005010
        /*0810*/ 	.word	0x000000ff
        /*0814*/ 	.word	0x000001e0
        /*0818*/ 	.short	0x010a
        /*081a*/ 	.byte	0x18
	.zero		1


	//   ....[115]....
        /*081c*/ 	.word	0x000050b0
        /*0820*/ 	.word	0x000000ff
        /*0824*/ 	.word	0x00000000
        /*0828*/ 	.short	0x0101
        /*082a*/ 	.byte	0x25
	.zero		1


	//   ....[116]....
        /*082c*/ 	.word	0x000055f0
        /*0830*/ 	.word	0x000000ff
        /*0834*/ 	.word	0x000001d8
        /*0838*/ 	.short	0x010a
        /*083a*/ 	.byte	0x18
	.zero		1


	//   ....[117]....
        /*083c*/ 	.word	0x000057e0
        /*0840*/ 	.word	0x000000ff
        /*0844*/ 	.word	0x000001b8
        /*0848*/ 	.short	0x010a
        /*084a*/ 	.byte	0x07
	.zero		1


	//   ....[118]....
        /*084c*/ 	.word	0x00005b40
        /*0850*/ 	.word	0x000000ff
        /*0854*/ 	.word	0x000001a0
        /*0858*/ 	.short	0x010b
        /*085a*/ 	.byte	0x07
	.zero		1


	//   ....[119]....
        /*085c*/ 	.word	0x00005b50
        /*0860*/ 	.word	0x000000ff
        /*0864*/ 	.word	0x00000000
        /*0868*/ 	.short	0x0101
        /*086a*/ 	.byte	0x06
	.zero		1


	//   ....[120]....
        /*086c*/ 	.word	0x00005b60
        /*0870*/ 	.word	0x000000ff
        /*0874*/ 	.word	0x000001b8
        /*0878*/ 	.short	0x010a
        /*087a*/ 	.byte	0x04
	.zero		1


	//   ....[121]....
        /*087c*/ 	.word	0x00005d70
        /*0880*/ 	.word	0x000000ff
        /*0884*/ 	.word	0x000001a0
        /*0888*/ 	.short	0x010b
        /*088a*/ 	.byte	0x04
	.zero		1


	//   ....[122]....
        /*088c*/ 	.word	0x00005d80
        /*0890*/ 	.word	0x000000ff
        /*0894*/ 	.word	0x00000000
        /*0898*/ 	.short	0x0101
        /*089a*/ 	.byte	0x05
	.zero		1


	//   ....[123]....
        /*089c*/ 	.word	0x00005dd0
        /*08a0*/ 	.word	0x000000ff
        /*08a4*/ 	.word	0x00000000
        /*08a8*/ 	.short	0x010a
        /*08aa*/ 	.byte	0x04
	.zero		1


	//   ....[124]....
        /*08ac*/ 	.word	0x00005e60
        /*08b0*/ 	.word	0x000000ff
        /*08b4*/ 	.word	0x00000000
        /*08b8*/ 	.short	0x010a
        /*08ba*/ 	.byte	0x05
	.zero		1


	//   ....[125]....
        /*08bc*/ 	.word	0x00005f00
        /*08c0*/ 	.word	0x00000000
        /*08c4*/ 	.word	0x00000000
        /*08c8*/ 	.short	0x010a
        /*08ca*/ 	.byte	0xff
	.zero		1


	//   ....[126]....
        /*08cc*/ 	.word	0x000062c0
        /*08d0*/ 	.word	0x000000ff
        /*08d4*/ 	.word	0x000001e0
        /*08d8*/ 	.short	0x010a
        /*08da*/ 	.byte	0x31
	.zero		1


	//   ....[127]....
        /*08dc*/ 	.word	0x00006390
        /*08e0*/ 	.word	0x000000ff
        /*08e4*/ 	.word	0x00000000
        /*08e8*/ 	.short	0x0101
        /*08ea*/ 	.byte	0x04
	.zero		1


	//   ....[128]....
        /*08ec*/ 	.word	0x00007020
        /*08f0*/ 	.word	0x00000000
        /*08f4*/ 	.word	0x000001a0
        /*08f8*/ 	.short	0x010a
        /*08fa*/ 	.byte	0xff
	.zero		1


	//   ....[129]....
        /*08fc*/ 	.word	0x000070b0
        /*0900*/ 	.word	0x0000001b
        /*0904*/ 	.word	0x000001f0
        /*0908*/ 	.short	0x010a
        /*090a*/ 	.byte	0xff
	.zero		1


	//   ....[130]....
        /*090c*/ 	.word	0x00007260
        /*0910*/ 	.word	0x00000000
        /*0914*/ 	.word	0x000001a0
        /*0918*/ 	.short	0x010a
        /*091a*/ 	.byte	0xff
	.zero		1


	//   ....[131]....
        /*091c*/ 	.word	0x000073f0
        /*0920*/ 	.word	0x0000001b
        /*0924*/ 	.word	0x000001f0
        /*0928*/ 	.short	0x010a
        /*092a*/ 	.byte	0xff
	.zero		1


	//   ....[132]....
        /*092c*/ 	.word	0x00007bf0
        /*0930*/ 	.word	0x00000000
        /*0934*/ 	.word	0x00000000
        /*0938*/ 	.short	0x0101
        /*093a*/ 	.byte	0xff
	.zero		1


	//   ....[133]....
        /*093c*/ 	.word	0x00007c00
        /*0940*/ 	.word	0x00000003
        /*0944*/ 	.word	0x000001a0
        /*0948*/ 	.short	0x010a
        /*094a*/ 	.byte	0xff
	.zero		1


	//   ....[134]....
        /*094c*/ 	.word	0x00007cc0
        /*0950*/ 	.word	0x00000003
        /*0954*/ 	.word	0x000001a0
        /*0958*/ 	.short	0x010a
        /*095a*/ 	.byte	0xff
	.zero		1


	//   ....[135]....
        /*095c*/ 	.word	0x000080f0
        /*0960*/ 	.word	0x000000ff
        /*0964*/ 	.word	0x00000000
        /*0968*/ 	.short	0x0101
        /*096a*/ 	.byte	0x04
	.zero		1


	//   ....[136]....
        /*096c*/ 	.word	0x000085f0
        /*0970*/ 	.word	0x00000000
        /*0974*/ 	.word	0x00000000
        /*0978*/ 	.short	0x0101
        /*097a*/ 	.byte	0xff
	.zero		1


	//   ....[137]....
        /*097c*/ 	.word	0x00008880
        /*0980*/ 	.word	0x000000ff
        /*0984*/ 	.word	0x00000000
        /*0988*/ 	.short	0x0101
        /*098a*/ 	.byte	0x04
	.zero		1


	//   ....[138]....
        /*098c*/ 	.word	0x000088b0
        /*0990*/ 	.word	0x00000000
        /*0994*/ 	.word	0x000000d0
        /*0998*/ 	.short	0x010a
        /*099a*/ 	.byte	0xff
	.zero		1


	//   ....[139]....
        /*099c*/ 	.word	0x00008910
        /*09a0*/ 	.word	0x00000000
        /*09a4*/ 	.word	0x000000d0
        /*09a8*/ 	.short	0x010a
        /*09aa*/ 	.byte	0xff
	.zero		1


	//   ....[140]....
        /*09ac*/ 	.word	0x00008970
        /*09b0*/ 	.word	0x00000000
        /*09b4*/ 	.word	0x000001e0
        /*09b8*/ 	.short	0x010a
        /*09ba*/ 	.byte	0xff
	.zero		1


	//   ....[141]....
        /*09bc*/ 	.word	0x000089d0
        /*09c0*/ 	.word	0x00000000
        /*09c4*/ 	.word	0x00000000
        /*09c8*/ 	.short	0x010a
        /*09ca*/ 	.byte	0xff
	.zero		1


	//   ....[142]....
        /*09cc*/ 	.word	0x00008a30
        /*09d0*/ 	.word	0x00000000
        /*09d4*/ 	.word	0x00000000
        /*09d8*/ 	.short	0x010a
        /*09da*/ 	.byte	0xff
	.zero		1


	//   ....[143]....
        /*09dc*/ 	.word	0x00008a90
        /*09e0*/ 	.word	0x00000000
        /*09e4*/ 	.word	0x00000000
        /*09e8*/ 	.short	0x010a
        /*09ea*/ 	.byte	0xff
	.zero		1


	//   ....[144]....
        /*09ec*/ 	.word	0x00008af0
        /*09f0*/ 	.word	0x00000000
        /*09f4*/ 	.word	0x00000000
        /*09f8*/ 	.short	0x010a
        /*09fa*/ 	.byte	0xff
	.zero		1


	//   ....[145]....
        /*09fc*/ 	.word	0x00008b50
        /*0a00*/ 	.word	0x00000000
        /*0a04*/ 	.word	0x00000000
        /*0a08*/ 	.short	0x010a
        /*0a0a*/ 	.byte	0xff
	.zero		1


	//   ....[146]....
        /*0a0c*/ 	.word	0x00008bb0
        /*0a10*/ 	.word	0x00000000
        /*0a14*/ 	.word	0x00000000
        /*0a18*/ 	.short	0x010a
        /*0a1a*/ 	.byte	0xff
	.zero		1


	//   ....[147]....
        /*0a1c*/ 	.word	0x00008c10
        /*0a20*/ 	.word	0x00000000
        /*0a24*/ 	.word	0x00000000
        /*0a28*/ 	.short	0x010a
        /*0a2a*/ 	.byte	0xff
	.zero		1


	//   ....[148]....
        /*0a2c*/ 	.word	0x00008c70
        /*0a30*/ 	.word	0x00000000
        /*0a34*/ 	.word	0x00000000
        /*0a38*/ 	.short	0x010a
        /*0a3a*/ 	.byte	0xff
	.zero		1


	//   ....[149]....
        /*0a3c*/ 	.word	0x00008cd0
        /*0a40*/ 	.word	0x00000000
        /*0a44*/ 	.word	0x00000000
        /*0a48*/ 	.short	0x010a
        /*0a4a*/ 	.byte	0xff
	.zero		1


	//   ....[150]....
        /*0a4c*/ 	.word	0x00008d30
        /*0a50*/ 	.word	0x00000000
        /*0a54*/ 	.word	0x00000000
        /*0a58*/ 	.short	0x010a
        /*0a5a*/ 	.byte	0xff
	.zero		1


	//   ....[151]....
        /*0a5c*/ 	.word	0x00008d90
        /*0a60*/ 	.word	0x00000000
        /*0a64*/ 	.word	0x00000000
        /*0a68*/ 	.short	0x010a
        /*0a6a*/ 	.byte	0xff
	.zero		1


	//   ....[152]....
        /*0a6c*/ 	.word	0x00008df0
        /*0a70*/ 	.word	0x00000000
        /*0a74*/ 	.word	0x00000000
        /*0a78*/ 	.short	0x010a
        /*0a7a*/ 	.byte	0xff
	.zero		1


	//   ....[153]....
        /*0a7c*/ 	.word	0x00008e50
        /*0a80*/ 	.word	0x00000000
        /*0a84*/ 	.word	0x00000000
        /*0a88*/ 	.short	0x010a
        /*0a8a*/ 	.byte	0xff
	.zero		1


	//   ....[154]....
        /*0a8c*/ 	.word	0x00008eb0
        /*0a90*/ 	.word	0x00000000
        /*0a94*/ 	.word	0x00000000
        /*0a98*/ 	.short	0x010a
        /*0a9a*/ 	.byte	0xff
	.zero		1


	//   ....[155]....
        /*0a9c*/ 	.word	0x00008f10
        /*0aa0*/ 	.word	0x00000000
        /*0aa4*/ 	.word	0x00000000
        /*0aa8*/ 	.short	0x010a
        /*0aaa*/ 	.byte	0xff
	.zero		1


	//   ....[156]....
        /*0aac*/ 	.word	0x00008f70
        /*0ab0*/ 	.word	0x00000000
        /*0ab4*/ 	.word	0x00000000
        /*0ab8*/ 	.short	0x010a
        /*0aba*/ 	.byte	0xff
	.zero		1


	//   ....[157]....
        /*0abc*/ 	.word	0x00008fd0
        /*0ac0*/ 	.word	0x00000000
        /*0ac4*/ 	.word	0x00000000
        /*0ac8*/ 	.short	0x010a
        /*0aca*/ 	.byte	0xff
	.zero		1


	//   ....[158]....
        /*0acc*/ 	.word	0x00009030
        /*0ad0*/ 	.word	0x00000000
        /*0ad4*/ 	.word	0x00000000
        /*0ad8*/ 	.short	0x010a
        /*0ada*/ 	.byte	0xff
	.zero		1


	//   ....[159]....
        /*0adc*/ 	.word	0x00009090
        /*0ae0*/ 	.word	0x00000000
        /*0ae4*/ 	.word	0x00000000
        /*0ae8*/ 	.short	0x010a
        /*0aea*/ 	.byte	0xff
	.zero		1


	//   ....[160]....
        /*0aec*/ 	.word	0x000090f0
        /*0af0*/ 	.word	0x00000000
        /*0af4*/ 	.word	0x00000000
        /*0af8*/ 	.short	0x010a
        /*0afa*/ 	.byte	0xff
	.zero		1


	//   ....[161]....
        /*0afc*/ 	.word	0x00009150
        /*0b00*/ 	.word	0x00000000
        /*0b04*/ 	.word	0x00000000
        /*0b08*/ 	.short	0x010a
        /*0b0a*/ 	.byte	0xff
	.zero		1


	//   ....[162]....
        /*0b0c*/ 	.word	0x000091b0
        /*0b10*/ 	.word	0x00000000
        /*0b14*/ 	.word	0x00000000
        /*0b18*/ 	.short	0x010a
        /*0b1a*/ 	.byte	0xff
	.zero		1


	//   ....[163]....
        /*0b1c*/ 	.word	0x00009210
        /*0b20*/ 	.word	0x00000000
        /*0b24*/ 	.word	0x00000000
        /*0b28*/ 	.short	0x010a
        /*0b2a*/ 	.byte	0xff
	.zero		1


	//   ....[164]....
        /*0b2c*/ 	.word	0x00009270
        /*0b30*/ 	.word	0x00000000
        /*0b34*/ 	.word	0x00000000
        /*0b38*/ 	.short	0x010a
        /*0b3a*/ 	.byte	0xff
	.zero		1


	//   ....[165]....
        /*0b3c*/ 	.word	0x000092d0
        /*0b40*/ 	.word	0x00000000
        /*0b44*/ 	.word	0x00000000
        /*0b48*/ 	.short	0x010a
        /*0b4a*/ 	.byte	0xff
	.zero		1


	//   ....[166]....
        /*0b4c*/ 	.word	0x00009330
        /*0b50*/ 	.word	0x00000004
        /*0b54*/ 	.word	0x000001e8
        /*0b58*/ 	.short	0x010a
        /*0b5a*/ 	.byte	0xff
	.zero		1


	//   ....[167]....
        /*0b5c*/ 	.word	0x00009390
        /*0b60*/ 	.word	0x00000004
        /*0b64*/ 	.word	0x000001e0
        /*0b68*/ 	.short	0x010a
        /*0b6a*/ 	.byte	0xff
	.zero		1


	//   ....[168]....
        /*0b6c*/ 	.word	0x000093f0
        /*0b70*/ 	.word	0x00000002
        /*0b74*/ 	.word	0x000001e0
        /*0b78*/ 	.short	0x010a
        /*0b7a*/ 	.byte	0xff
	.zero		1


	//   ....[169]....
        /*0b7c*/ 	.word	0x00009450
        /*0b80*/ 	.word	0x00000004
        /*0b84*/ 	.word	0x00000200
        /*0b88*/ 	.short	0x010a
        /*0b8a*/ 	.byte	0xff
	.zero		1


	//   ....[170]....
        /*0b8c*/ 	.word	0x000094b0
        /*0b90*/ 	.word	0x00000002
        /*0b94*/ 	.word	0x00000000
        /*0b98*/ 	.short	0x010a
        /*0b9a*/ 	.byte	0xff
	.zero		1


	//   ....[171]....
        /*0b9c*/ 	.word	0x00009510
        /*0ba0*/ 	.word	0x00000002
        /*0ba4*/ 	.word	0x00000000
        /*0ba8*/ 	.short	0x010a
        /*0baa*/ 	.byte	0xff
	.zero		1


	//   ....[172]....
        /*0bac*/ 	.word	0x00009570
        /*0bb0*/ 	.word	0x00000002
        /*0bb4*/ 	.word	0x00000000
        /*0bb8*/ 	.short	0x010a
        /*0bba*/ 	.byte	0xff
	.zero		1


	//   ....[173]....
        /*0bbc*/ 	.word	0x000095d0
        /*0bc0*/ 	.word	0x00000000
        /*0bc4*/ 	.word	0x000001e0
        /*0bc8*/ 	.short	0x010a
        /*0bca*/ 	.byte	0xff
	.zero		1


	//   ....[174]....
        /*0bcc*/ 	.word	0x00009630
        /*0bd0*/ 	.word	0x00000000
        /*0bd4*/ 	.word	0x000001d8
        /*0bd8*/ 	.short	0x010a
        /*0bda*/ 	.byte	0xff
	.zero		1


	//   ....[175]....
        /*0bdc*/ 	.word	0x00009690
        /*0be0*/ 	.word	0x00000002
        /*0be4*/ 	.word	0x000001b8
        /*0be8*/ 	.short	0x010a
        /*0bea*/ 	.byte	0xff
	.zero		1


	//   ....[176]....
        /*0bec*/ 	.word	0x000096f0
        /*0bf0*/ 	.word	0x00000000
        /*0bf4*/ 	.word	0x000001b8
        /*0bf8*/ 	.short	0x010a
        /*0bfa*/ 	.byte	0xff
	.zero		1


	//   ....[177]....
        /*0bfc*/ 	.word	0x00009750
        /*0c00*/ 	.word	0x00000000
        /*0c04*/ 	.word	0x00000000
        /*0c08*/ 	.short	0x010a
        /*0c0a*/ 	.byte	0xff
	.zero		1


	//   ....[178]....
        /*0c0c*/ 	.word	0x000097b0
        /*0c10*/ 	.word	0x00000000
        /*0c14*/ 	.word	0x00000000
        /*0c18*/ 	.short	0x010a
        /*0c1a*/ 	.byte	0xff
	.zero		1


	//   ....[179]....
        /*0c1c*/ 	.word	0x00009810
        /*0c20*/ 	.word	0x00000000
        /*0c24*/ 	.word	0x000001e0
        /*0c28*/ 	.short	0x010a
        /*0c2a*/ 	.byte	0xff
	.zero		1


	//   ....[180]....
        /*0c2c*/ 	.word	0x00009860
        /*0c30*/ 	.word	0x00000000
        /*0c34*/ 	.word	0x000001a0
        /*0c38*/ 	.short	0x010a
        /*0c3a*/ 	.byte	0xff
	.zero		1


	//   ....[181]....
        /*0c3c*/ 	.word	0x000098b0
        /*0c40*/ 	.word	0x0000001b
        /*0c44*/ 	.word	0x000001f0
        /*0c48*/ 	.short	0x010a
        /*0c4a*/ 	.byte	0xff
	.zero		1


	//   ....[182]....
        /*0c4c*/ 	.word	0x00009900
        /*0c50*/ 	.word	0x00000003
        /*0c54*/ 	.word	0x000001a0
        /*0c58*/ 	.short	0x010a
        /*0c5a*/ 	.byte	0xff
	.zero		1


	//----- nvinfo : EIATTR_NUM_MBARRIERS
	.align		4
.L_47:
        /*0c5c*/ 	.byte	0x03, 0x38
        /*0c5e*/ 	.short	0x0042


	//----- nvinfo : EIATTR_EXIT_INSTR_OFFSETS
	.align		4
        /*0c60*/ 	.byte	0x04, 0x1c
        /*0c62*/ 	.short	(.L_49 - .L_48)


	//   ....[0]....
.L_48:
        /*0c64*/ 	.word	0x00003ca0


	//   ....[1]....
        /*0c68*/ 	.word	0x00003f50


	//   ....[2]....
        /*0c6c*/ 	.word	0x00003fb0


	//   ....[3]....
        /*0c70*/ 	.word	0x00004d10


	//   ....[4]....
        /*0c74*/ 	.word	0x00005f30


	//   ....[5]....
        /*0c78*/ 	.word	0x00005f70


	//   ....[6]....
        /*0c7c*/ 	.word	0x00008760


	//   ....[7]....
        /*0c80*/ 	.word	0x000087e0


	//   ....[8]....
        /*0c84*/ 	.word	0x00008810


	//   ....[9]....
        /*0c88*/ 	.word	0x00008890


	//----- nvinfo : EIATTR_MAX_THREADS
	.align		4
.L_49:
        /*0c8c*/ 	.byte	0x04, 0x05
        /*0c8e*/ 	.short	(.L_51 - .L_50)
.L_50:
        /*0c90*/ 	.word	0x00000100
        /*0c94*/ 	.word	0x00000001
        /*0c98*/ 	.word	0x00000001


	//----- nvinfo : EIATTR_CRS_STACK_SIZE
	.align		4
.L_51:
        /*0c9c*/ 	.byte	0x04, 0x1e
        /*0c9e*/ 	.short	(.L_53 - .L_52)
.L_52:
        /*0ca0*/ 	.word	0x00000000


	//----- nvinfo : EIATTR_CBANK_PARAM_SIZE
	.align		4
.L_53:
        /*0ca4*/ 	.byte	0x03, 0x19
        /*0ca6*/ 	.short	0x0900


	//----- nvinfo : EIATTR_PARAM_CBANK
	.align		4
        /*0ca8*/ 	.byte	0x04, 0x0a
        /*0caa*/ 	.short	(.L_55 - .L_54)
	.align		4
.L_54:
        /*0cac*/ 	.word	index@(.nv.constant0._ZN7cutlass13device_kernelINS_4conv6kernel13ConvUniversalINS1_16ConvProblemShapeILNS1_8OperatorE1ELi3EEENS1_10collective14CollectiveConvINS1_47MainloopSm100TmaUmmaWarpSpecializedImplicitGemmILS5_1ELi26ELi3ELi1ELi2EN4cute5tupleIJNSA_1CILi2EEENSC_ILi1EEESE_EEEEENSB_IJNSC_ILi64EEESH_NSB_IJNSC_ILi32EEEEEEEEENS_6half_tESL_NSA_8TiledMMAINSA_8MMA_AtomIJNSA_20SM100_MMA_F16BF16_SSISL_SL_fLi64ELi64ELNSA_4UMMA5MajorE0ELSQ_1ELNSP_7ScaleInE0ELSR_0EEEEEENSA_6LayoutINSB_IJSE_SE_SE_EEENSB_IJNSC_ILi0EEESW_SW_EEEEENSB_IJNSA_10UnderscoreESZ_SZ_EEEEENS7_6detail27Sm100ImplicitGemmTileTraitsINSA_20SM90_TMA_LOAD_IM2COLENSA_14ComposedLayoutINSA_7SwizzleILi2ELi4ELi3EEENSA_18smem_ptr_flag_bitsILi16EEENSU_INSB_IJNSC_ILi8EEESI_EEENSB_IJSI_SE_EEEEEEEvEENS13_INSA_23SM90_TMA_LOAD_MULTICASTENS15_INS16_ILi3ELi4ELi3EEES19_NSU_INSB_IJSH_S1A_EEENSB_IJSE_SH_EEEEEEEvEEEENS_8epilogue10collective18CollectiveEpilogueINS1O_23Sm100TmaWarpSpecializedILi3ELi2ELi16ELb1ELb0EEEJSK_NSB_IJNSU_ISH_SE_EENSU_ISI_SE_EEEEESL_NSB_IJNSB_IJllllEEESE_SW_EEESL_S1X_NS1O_6fusion15FusionCallbacksIS1S_NS1Y_17LinearCombinationISL_fSL_fLNS_15FloatRoundStyleE2EEESK_S1V_JEEENSA_5SM1004TMEM4LOAD26SM100_TMEM_LOAD_16dp256b4xES14_S1E_NSA_17SM75_U32x4_LDSM_NENSA_21SM90_TMA_STORE_IM2COLES1E_NSA_17SM90_U32x4_STSM_NENSA_39AutoVectorizingCopyWithAssumedAlignmentILi128EEEEEEvvEEEEvNT_6ParamsE)
        /*0cb0*/ 	.short	0x0380
        /*0cb2*/ 	.short	0x0900


	//----- nvinfo : EIATTR_SW_WAR
	.align		4
.L_55:
        /*0cb4*/ 	.byte	0x04, 0x36
        /*0cb6*/ 	.short	(.L_57 - .L_56)
.L_56:
        /*0cb8*/ 	.word	0x00000008
.L_57:


//--------------------- .nv.callgraph             --------------------------
	.section	.nv.callgraph,"",@"SHT_CUDA_CALLGRAPH"
	.align	4
	.sectionentsize	8
	.align		4
        /*0000*/ 	.word	0x00000000
	.align		4
        /*0004*/ 	.word	0xffffffff
	.align		4
        /*0008*/ 	.word	index@(_ZN7cutlass13device_kernelINS_4conv6kernel13ConvUniversalINS1_16ConvProblemShapeILNS1_8OperatorE1ELi3EEENS1_10collective14CollectiveConvINS1_47MainloopSm100TmaUmmaWarpSpecializedImplicitGemmILS5_1ELi26ELi3ELi1ELi2EN4cute5tupleIJNSA_1CILi2EEENSC_ILi1EEESE_EEEEENSB_IJNSC_ILi64EEESH_NSB_IJNSC_ILi32EEEEEEEEENS_6half_tESL_NSA_8TiledMMAINSA_8MMA_AtomIJNSA_20SM100_MMA_F16BF16_SSISL_SL_fLi64ELi64ELNSA_4UMMA5MajorE0ELSQ_1ELNSP_7ScaleInE0ELSR_0EEEEEENSA_6LayoutINSB_IJSE_SE_SE_EEENSB_IJNSC_ILi0EEESW_SW_EEEEENSB_IJNSA_10UnderscoreESZ_SZ_EEEEENS7_6detail27Sm100ImplicitGemmTileTraitsINSA_20SM90_TMA_LOAD_IM2COLENSA_14ComposedLayoutINSA_7SwizzleILi2ELi4ELi3EEENSA_18smem_ptr_flag_bitsILi16EEENSU_INSB_IJNSC_ILi8EEESI_EEENSB_IJSI_SE_EEEEEEEvEENS13_INSA_23SM90_TMA_LOAD_MULTICASTENS15_INS16_ILi3ELi4ELi3EEES19_NSU_INSB_IJSH_S1A_EEENSB_IJSE_SH_EEEEEEEvEEEENS_8epilogue10collective18CollectiveEpilogueINS1O_23Sm100TmaWarpSpecializedILi3ELi2ELi16ELb1ELb0EEEJSK_NSB_IJNSU_ISH_SE_EENSU_ISI_SE_EEEEESL_NSB_IJNSB_IJllllEEESE_SW_EEESL_S1X_NS1O_6fusion15FusionCallbacksIS1S_NS1Y_17LinearCombinationISL_fSL_fLNS_15FloatRoundStyleE2EEESK_S1V_JEEENSA_5SM1004TMEM4LOAD26SM100_TMEM_LOAD_16dp256b4xES14_S1E_NSA_17SM75_U32x4_LDSM_NENSA_21SM90_TMA_STORE_IM2COLES1E_NSA_17SM90_U32x4_STSM_NENSA_39AutoVectorizingCopyWithAssumedAlignmentILi128EEEEEEvvEEEEvNT_6ParamsE)
	.align		4
        /*000c*/ 	.word	index@(__assertfail)
	.align		4
        /*0010*/ 	.word	0x00000000
	.align		4
        /*0014*/ 	.word	0xfffffffe
	.align		4
        /*0018*/ 	.word	0x00000000
	.align		4
        /*001c*/ 	.word	0xfffffffd
	.align		4
        /*0020*/ 	.word	0x00000000
	.align		4
        /*0024*/ 	.word	0xfffffffc


//--------------------- .nv.constant4             --------------------------
	.section	.nv.constant4,"a",@progbits
	.align	8
	.align		8
.nv.constant4:
        /*0000*/ 	.dword	__assertfail
	.align		8
        /*0008*/ 	.dword	__unnamed_1
	.align		8
        /*0010*/ 	.dword	__unnamed_2
	.align		8
        /*0018*/ 	.dword	_ZN39_INTERNAL_29b24a37_4_k_cu_167dc72e_29704cuda3std3__45__cpo5beginE
	.align		8
        /*0020*/ 	.dword	_ZN39_INTERNAL_29b24a37_4_k_cu_167dc72e_29704cuda3std3__45__cpo3endE
	.align		8
        /*0028*/ 	.dword	_ZN39_INTERNAL_29b24a37_4_k_cu_167dc72e_29704cuda3std3__45__cpo6cbeginE
	.align		8
        /*0030*/ 	.dword	_ZN39_INTERNAL_29b24a37_4_k_cu_167dc72e_29704cuda3std3__45__cpo4cendE
	.align		8
        /*0038*/ 	.dword	_ZN39_INTERNAL_29b24a37_4_k_cu_167dc72e_29704cuda3std3__441_GLOBAL__N__29b24a37_4_k_cu_167dc72e_29706ignoreE
	.align		8
        /*0040*/ 	.dword	_ZN39_INTERNAL_29b24a37_4_k_cu_167dc72e_29704cuda3std3__419piecewise_constructE
	.align		8
        /*0048*/ 	.dword	_ZN39_INTERNAL_29b24a37_4_k_cu_167dc72e_29704cuda3std3__48in_placeE
	.align		8
        /*0050*/ 	.dword	_ZN39_INTERNAL_29b24a37_4_k_cu_167dc72e_29704cuda3std6ranges3__45__cpo4swapE
	.align		8
        /*0058*/ 	.dword	_ZN39_INTERNAL_29b24a37_4_k_cu_167dc72e_29704cuda3std6ranges3__45__cpo9iter_moveE
	.align		8
        /*0060*/ 	.dword	_ZN39_INTERNAL_29b24a37_4_k_cu_167dc72e_29704cute7productE
	.align		8
        /*0068*/ 	.dword	_ZN39_INTERNAL_29b24a37_4_k_cu_167dc72e_29704cute1_E
	.align		8
        /*0070*/ 	.dword	$str$27
	.align		8
        /*0078*/ 	.dword	$str$28
	.align		8
        /*0080*/ 	.dword	$str$29
	.align		8
        /*0088*/ 	.dword	$str$30


//--------------------- .text._ZN7cutlass13device_kernelINS_4conv6kernel13ConvUniversalINS1_16ConvProblemShapeILNS1_8OperatorE1ELi3EEENS1_10collective14CollectiveConvINS1_47MainloopSm100TmaUmmaWarpSpecializedImplicitGemmILS5_1ELi26ELi3ELi1ELi2EN4cute5tupleIJNSA_1CILi2EEENSC_ILi1EEESE_EEEEENSB_IJNSC_ILi64EEESH_NSB_IJNSC_ILi32EEEEEEEEENS_6half_tESL_NSA_8TiledMMAINSA_8MMA_AtomIJNSA_20SM100_MMA_F16BF16_SSISL_SL_fLi64ELi64ELNSA_4UMMA5MajorE0ELSQ_1ELNSP_7ScaleInE0ELSR_0EEEEEENSA_6LayoutINSB_IJSE_SE_SE_EEENSB_IJNSC_ILi0EEESW_SW_EEEEENSB_IJNSA_10UnderscoreESZ_SZ_EEEEENS7_6detail27Sm100ImplicitGemmTileTraitsINSA_20SM90_TMA_LOAD_IM2COLENSA_14ComposedLayoutINSA_7SwizzleILi2ELi4ELi3EEENSA_18smem_ptr_flag_bitsILi16EEENSU_INSB_IJNSC_ILi8EEESI_EEENSB_IJSI_SE_EEEEEEEvEENS13_INSA_23SM90_TMA_LOAD_MULTICASTENS15_INS16_ILi3ELi4ELi3EEES19_NSU_INSB_IJSH_S1A_EEENSB_IJSE_SH_EEEEEEEvEEEENS_8epilogue10collective18CollectiveEpilogueINS1O_23Sm100TmaWarpSpecializedILi3ELi2ELi16ELb1ELb0EEEJSK_NSB_IJNSU_ISH_SE_EENSU_ISI_SE_EEEEESL_NSB_IJNSB_IJllllEEESE_SW_EEESL_S1X_NS1O_6fusion15FusionCallbacksIS1S_NS1Y_17LinearCombinationISL_fSL_fLNS_15FloatRoundStyleE2EEESK_S1V_JEEENSA_5SM1004TMEM4LOAD26SM100_TMEM_LOAD_16dp256b4xES14_S1E_NSA_17SM75_U32x4_LDSM_NENSA_21SM90_TMA_STORE_IM2COLES1E_NSA_17SM90_U32x4_STSM_NENSA_39AutoVectorizingCopyWithAssumedAlignmentILi128EEEEEEvvEEEEvNT_6ParamsE --------------------------
	.section	.text._ZN7cutlass13device_kernelINS_4conv6kernel13ConvUniversalINS1_16ConvProblemShapeILNS1_8OperatorE1ELi3EEENS1_10collective14CollectiveConvINS1_47MainloopSm100TmaUmmaWarpSpecializedImplicitGemmILS5_1ELi26ELi3ELi1ELi2EN4cute5tupleIJNSA_1CILi2EEENSC_ILi1EEESE_EEEEENSB_IJNSC_ILi64EEESH_NSB_IJNSC_ILi32EEEEEEEEENS_6half_tESL_NSA_8TiledMMAINSA_8MMA_AtomIJNSA_20SM100_MMA_F16BF16_SSISL_SL_fLi64ELi64ELNSA_4UMMA5MajorE0ELSQ_1ELNSP_7ScaleInE0ELSR_0EEEEEENSA_6LayoutINSB_IJSE_SE_SE_EEENSB_IJNSC_ILi0EEESW_SW_EEEEENSB_IJNSA_10UnderscoreESZ_SZ_EEEEENS7_6detail27Sm100ImplicitGemmTileTraitsINSA_20SM90_TMA_LOAD_IM2COLENSA_14ComposedLayoutINSA_7SwizzleILi2ELi4ELi3EEENSA_18smem_ptr_flag_bitsILi16EEENSU_INSB_IJNSC_ILi8EEESI_EEENSB_IJSI_SE_EEEEEEEvEENS13_INSA_23SM90_TMA_LOAD_MULTICASTENS15_INS16_ILi3ELi4ELi3EEES19_NSU_INSB_IJSH_S1A_EEENSB_IJSE_SH_EEEEEEEvEEEENS_8epilogue10collective18CollectiveEpilogueINS1O_23Sm100TmaWarpSpecializedILi3ELi2ELi16ELb1ELb0EEEJSK_NSB_IJNSU_ISH_SE_EENSU_ISI_SE_EEEEESL_NSB_IJNSB_IJllllEEESE_SW_EEESL_S1X_NS1O_6fusion15FusionCallbacksIS1S_NS1Y_17LinearCombinationISL_fSL_fLNS_15FloatRoundStyleE2EEESK_S1V_JEEENSA_5SM1004TMEM4LOAD26SM100_TMEM_LOAD_16dp256b4xES14_S1E_NSA_17SM75_U32x4_LDSM_NENSA_21SM90_TMA_STORE_IM2COLES1E_NSA_17SM90_U32x4_STSM_NENSA_39AutoVectorizingCopyWithAssumedAlignmentILi128EEEEEEvvEEEEvNT_6ParamsE,"ax",@progbits
	.align	128
.text._ZN7cutlass13device_kernelINS_4conv6kernel13ConvUniversalINS1_16ConvProblemShapeILNS1_8OperatorE1ELi3EEENS1_10collective14CollectiveConvINS1_47MainloopSm100TmaUmmaWarpSpecializedImplicitGemmILS5_1ELi26ELi3ELi1ELi2EN4cute5tupleIJNSA_1CILi2EEENSC_ILi1EEESE_EEEEENSB_IJNSC_ILi64EEESH_NSB_IJNSC_ILi32EEEEEEEEENS_6half_tESL_NSA_8TiledMMAINSA_8MMA_AtomIJNSA_20SM100_MMA_F16BF16_SSISL_SL_fLi64ELi64ELNSA_4UMMA5MajorE0ELSQ_1ELNSP_7ScaleInE0ELSR_0EEEEEENSA_6LayoutINSB_IJSE_SE_SE_EEENSB_IJNSC_ILi0EEESW_SW_EEEEENSB_IJNSA_10UnderscoreESZ_SZ_EEEEENS7_6detail27Sm100ImplicitGemmTileTraitsINSA_20SM90_TMA_LOAD_IM2COLENSA_14ComposedLayoutINSA_7SwizzleILi2ELi4ELi3EEENSA_18smem_ptr_flag_bitsILi16EEENSU_INSB_IJNSC_ILi8EEESI_EEENSB_IJSI_SE_EEEEEEEvEENS13_INSA_23SM90_TMA_LOAD_MULTICASTENS15_INS16_ILi3ELi4ELi3EEES19_NSU_INSB_IJSH_S1A_EEENSB_IJSE_SH_EEEEEEEvEEEENS_8epilogue10collective18CollectiveEpilogueINS1O_23Sm100TmaWarpSpecializedILi3ELi2ELi16ELb1ELb0EEEJSK_NSB_IJNSU_ISH_SE_EENSU_ISI_SE_EEEEESL_NSB_IJNSB_IJllllEEESE_SW_EEESL_S1X_NS1O_6fusion15FusionCallbacksIS1S_NS1Y_17LinearCombinationISL_fSL_fLNS_15FloatRoundStyleE2EEESK_S1V_JEEENSA_5SM1004TMEM4LOAD26SM100_TMEM_LOAD_16dp256b4xES14_S1E_NSA_17SM75_U32x4_LDSM_NENSA_21SM90_TMA_STORE_IM2COLES1E_NSA_17SM90_U32x4_STSM_NENSA_39AutoVectorizingCopyWithAssumedAlignmentILi128EEEEEEvvEEEEvNT_6ParamsE:
        .type           _ZN7cutlass13device_kernelINS_4conv6kernel13ConvUniversalINS1_16ConvProblemShapeILNS1_8OperatorE1ELi3EEENS1_10collective14CollectiveConvINS1_47MainloopSm100TmaUmmaWarpSpecializedImplicitGemmILS5_1ELi26ELi3ELi1ELi2EN4cute5tupleIJNSA_1CILi2EEENSC_ILi1EEESE_EEEEENSB_IJNSC_ILi64EEESH_NSB_IJNSC_ILi32EEEEEEEEENS_6half_tESL_NSA_8TiledMMAINSA_8MMA_AtomIJNSA_20SM100_MMA_F16BF16_SSISL_SL_fLi64ELi64ELNSA_4UMMA5MajorE0ELSQ_1ELNSP_7ScaleInE0ELSR_0EEEEEENSA_6LayoutINSB_IJSE_SE_SE_EEENSB_IJNSC_ILi0EEESW_SW_EEEEENSB_IJNSA_10UnderscoreESZ_SZ_EEEEENS7_6detail27Sm100ImplicitGemmTileTraitsINSA_20SM90_TMA_LOAD_IM2COLENSA_14ComposedLayoutINSA_7SwizzleILi2ELi4ELi3EEENSA_18smem_ptr_flag_bitsILi16EEENSU_INSB_IJNSC_ILi8EEESI_EEENSB_IJSI_SE_EEEEEEEvEENS13_INSA_23SM90_TMA_LOAD_MULTICASTENS15_INS16_ILi3ELi4ELi3EEES19_NSU_INSB_IJSH_S1A_EEENSB_IJSE_SH_EEEEEEEvEEEENS_8epilogue10collective18CollectiveEpilogueINS1O_23Sm100TmaWarpSpecializedILi3ELi2ELi16ELb1ELb0EEEJSK_NSB_IJNSU_ISH_SE_EENSU_ISI_SE_EEEEESL_NSB_IJNSB_IJllllEEESE_SW_EEESL_S1X_NS1O_6fusion15FusionCallbacksIS1S_NS1Y_17LinearCombinationISL_fSL_fLNS_15FloatRoundStyleE2EEESK_S1V_JEEENSA_5SM1004TMEM4LOAD26SM100_TMEM_LOAD_16dp256b4xES14_S1E_NSA_17SM75_U32x4_LDSM_NENSA_21SM90_TMA_STORE_IM2COLES1E_NSA_17SM90_U32x4_STSM_NENSA_39AutoVectorizingCopyWithAssumedAlignmentILi128EEEEEEvvEEEEvNT_6ParamsE,@function
        .size           _ZN7cutlass13device_kernelINS_4conv6kernel13ConvUniversalINS1_16ConvProblemShapeILNS1_8OperatorE1ELi3EEENS1_10collective14CollectiveConvINS1_47MainloopSm100TmaUmmaWarpSpecializedImplicitGemmILS5_1ELi26ELi3ELi1ELi2EN4cute5tupleIJNSA_1CILi2EEENSC_ILi1EEESE_EEEEENSB_IJNSC_ILi64EEESH_NSB_IJNSC_ILi32EEEEEEEEENS_6half_tESL_NSA_8TiledMMAINSA_8MMA_AtomIJNSA_20SM100_MMA_F16BF16_SSISL_SL_fLi64ELi64ELNSA_4UMMA5MajorE0ELSQ_1ELNSP_7ScaleInE0ELSR_0EEEEEENSA_6LayoutINSB_IJSE_SE_SE_EEENSB_IJNSC_ILi0EEESW_SW_EEEEENSB_IJNSA_10UnderscoreESZ_SZ_EEEEENS7_6detail27Sm100ImplicitGemmTileTraitsINSA_20SM90_TMA_LOAD_IM2COLENSA_14ComposedLayoutINSA_7SwizzleILi2ELi4ELi3EEENSA_18smem_ptr_flag_bitsILi16EEENSU_INSB_IJNSC_ILi8EEESI_EEENSB_IJSI_SE_EEEEEEEvEENS13_INSA_23SM90_TMA_LOAD_MULTICASTENS15_INS16_ILi3ELi4ELi3EEES19_NSU_INSB_IJSH_S1A_EEENSB_IJSE_SH_EEEEEEEvEEEENS_8epilogue10collective18CollectiveEpilogueINS1O_23Sm100TmaWarpSpecializedILi3ELi2ELi16ELb1ELb0EEEJSK_NSB_IJNSU_ISH_SE_EENSU_ISI_SE_EEEEESL_NSB_IJNSB_IJllllEEESE_SW_EEESL_S1X_NS1O_6fusion15FusionCallbacksIS1S_NS1Y_17LinearCombinationISL_fSL_fLNS_15FloatRoundStyleE2EEESK_S1V_JEEENSA_5SM1004TMEM4LOAD26SM100_TMEM_LOAD_16dp256b4xES14_S1E_NSA_17SM75_U32x4_LDSM_NENSA_21SM90_TMA_STORE_IM2COLES1E_NSA_17SM90_U32x4_STSM_NENSA_39AutoVectorizingCopyWithAssumedAlignmentILi128EEEEEEvvEEEEvNT_6ParamsE,(.L_x_218 - _ZN7cutlass13device_kernelINS_4conv6kernel13ConvUniversalINS1_16ConvProblemShapeILNS1_8OperatorE1ELi3EEENS1_10collective14CollectiveConvINS1_47MainloopSm100TmaUmmaWarpSpecializedImplicitGemmILS5_1ELi26ELi3ELi1ELi2EN4cute5tupleIJNSA_1CILi2EEENSC_ILi1EEESE_EEEEENSB_IJNSC_ILi64EEESH_NSB_IJNSC_ILi32EEEEEEEEENS_6half_tESL_NSA_8TiledMMAINSA_8MMA_AtomIJNSA_20SM100_MMA_F16BF16_SSISL_SL_fLi64ELi64ELNSA_4UMMA5MajorE0ELSQ_1ELNSP_7ScaleInE0ELSR_0EEEEEENSA_6LayoutINSB_IJSE_SE_SE_EEENSB_IJNSC_ILi0EEESW_SW_EEEEENSB_IJNSA_10UnderscoreESZ_SZ_EEEEENS7_6detail27Sm100ImplicitGemmTileTraitsINSA_20SM90_TMA_LOAD_IM2COLENSA_14ComposedLayoutINSA_7SwizzleILi2ELi4ELi3EEENSA_18smem_ptr_flag_bitsILi16EEENSU_INSB_IJNSC_ILi8EEESI_EEENSB_IJSI_SE_EEEEEEEvEENS13_INSA_23SM90_TMA_LOAD_MULTICASTENS15_INS16_ILi3ELi4ELi3EEES19_NSU_INSB_IJSH_S1A_EEENSB_IJSE_SH_EEEEEEEvEEEENS_8epilogue10collective18CollectiveEpilogueINS1O_23Sm100TmaWarpSpecializedILi3ELi2ELi16ELb1ELb0EEEJSK_NSB_IJNSU_ISH_SE_EENSU_ISI_SE_EEEEESL_NSB_IJNSB_IJllllEEESE_SW_EEESL_S1X_NS1O_6fusion15FusionCallbacksIS1S_NS1Y_17LinearCombinationISL_fSL_fLNS_15FloatRoundStyleE2EEESK_S1V_JEEENSA_5SM1004TMEM4LOAD26SM100_TMEM_LOAD_16dp256b4xES14_S1E_NSA_17SM75_U32x4_LDSM_NENSA_21SM90_TMA_STORE_IM2COLES1E_NSA_17SM90_U32x4_STSM_NENSA_39AutoVectorizingCopyWithAssumedAlignmentILi128EEEEEEvvEEEEvNT_6ParamsE)
        .other          _ZN7cutlass13device_kernelINS_4conv6kernel13ConvUniversalINS1_16ConvProblemShapeILNS1_8OperatorE1ELi3EEENS1_10collective14CollectiveConvINS1_47MainloopSm100TmaUmmaWarpSpecializedImplicitGemmILS5_1ELi26ELi3ELi1ELi2EN4cute5tupleIJNSA_1CILi2EEENSC_ILi1EEESE_EEEEENSB_IJNSC_ILi64EEESH_NSB_IJNSC_ILi32EEEEEEEEENS_6half_tESL_NSA_8TiledMMAINSA_8MMA_AtomIJNSA_20SM100_MMA_F16BF16_SSISL_SL_fLi64ELi64ELNSA_4UMMA5MajorE0ELSQ_1ELNSP_7ScaleInE0ELSR_0EEEEEENSA_6LayoutINSB_IJSE_SE_SE_EEENSB_IJNSC_ILi0EEESW_SW_EEEEENSB_IJNSA_10UnderscoreESZ_SZ_EEEEENS7_6detail27Sm100ImplicitGemmTileTraitsINSA_20SM90_TMA_LOAD_IM2COLENSA_14ComposedLayoutINSA_7SwizzleILi2ELi4ELi3EEENSA_18smem_ptr_flag_bitsILi16EEENSU_INSB_IJNSC_ILi8EEESI_EEENSB_IJSI_SE_EEEEEEEvEENS13_INSA_23SM90_TMA_LOAD_MULTICASTENS15_INS16_ILi3ELi4ELi3EEES19_NSU_INSB_IJSH_S1A_EEENSB_IJSE_SH_EEEEEEEvEEEENS_8epilogue10collective18CollectiveEpilogueINS1O_23Sm100TmaWarpSpecializedILi3ELi2ELi16ELb1ELb0EEEJSK_NSB_IJNSU_ISH_SE_EENSU_ISI_SE_EEEEESL_NSB_IJNSB_IJllllEEESE_SW_EEESL_S1X_NS1O_6fusion15FusionCallbacksIS1S_NS1Y_17LinearCombinationISL_fSL_fLNS_15FloatRoundStyleE2EEESK_S1V_JEEENSA_5SM1004TMEM4LOAD26SM100_TMEM_LOAD_16dp256b4xES14_S1E_NSA_17SM75_U32x4_LDSM_NENSA_21SM90_TMA_STORE_IM2COLES1E_NSA_17SM90_U32x4_STSM_NENSA_39AutoVectorizingCopyWithAssumedAlignmentILi128EEEEEEvvEEEEvNT_6ParamsE,@"STO_CUDA_ENTRY STV_DEFAULT"
_ZN7cutlass13device_kernelINS_4conv6kernel13ConvUniversalINS1_16ConvProblemShapeILNS1_8OperatorE1ELi3EEENS1_10collective14CollectiveConvINS1_47MainloopSm100TmaUmmaWarpSpecializedImplicitGemmILS5_1ELi26ELi3ELi1ELi2EN4cute5tupleIJNSA_1CILi2EEENSC_ILi1EEESE_EEEEENSB_IJNSC_ILi64EEESH_NSB_IJNSC_ILi32EEEEEEEEENS_6half_tESL_NSA_8TiledMMAINSA_8MMA_AtomIJNSA_20SM100_MMA_F16BF16_SSISL_SL_fLi64ELi64ELNSA_4UMMA5MajorE0ELSQ_1ELNSP_7ScaleInE0ELSR_0EEEEEENSA_6LayoutINSB_IJSE_SE_SE_EEENSB_IJNSC_ILi0EEESW_SW_EEEEENSB_IJNSA_10UnderscoreESZ_SZ_EEEEENS7_6detail27Sm100ImplicitGemmTileTraitsINSA_20SM90_TMA_LOAD_IM2COLENSA_14ComposedLayoutINSA_7SwizzleILi2ELi4ELi3EEENSA_18smem_ptr_flag_bitsILi16EEENSU_INSB_IJNSC_ILi8EEESI_EEENSB_IJSI_SE_EEEEEEEvEENS13_INSA_23SM90_TMA_LOAD_MULTICASTENS15_INS16_ILi3ELi4ELi3EEES19_NSU_INSB_IJSH_S1A_EEENSB_IJSE_SH_EEEEEEEvEEEENS_8epilogue10collective18CollectiveEpilogueINS1O_23Sm100TmaWarpSpecializedILi3ELi2ELi16ELb1ELb0EEEJSK_NSB_IJNSU_ISH_SE_EENSU_ISI_SE_EEEEESL_NSB_IJNSB_IJllllEEESE_SW_EEESL_S1X_NS1O_6fusion15FusionCallbacksIS1S_NS1Y_17LinearCombinationISL_fSL_fLNS_15FloatRoundStyleE2EEESK_S1V_JEEENSA_5SM1004TMEM4LOAD26SM100_TMEM_LOAD_16dp256b4xES14_S1E_NSA_17SM75_U32x4_LDSM_NENSA_21SM90_TMA_STORE_IM2COLES1E_NSA_17SM90_U32x4_STSM_NENSA_39AutoVectorizingCopyWithAssumedAlignmentILi128EEEEEEvvEEEEvNT_6ParamsE:
[----:B------:R-:W1:Y:S01]  /*0000*/  LDC R1, c[0x0][0x37c] ;  /* 0x0000df00ff017b82 */ /* 0x000e620000000800 */
[----:B------:R-:W2:Y:S01]  /*0010*/  S2R R49, SR_TID.X ;  /* 0x0000000000317919 */ /* 0x000ea20000002100 */
[----:B------:R-:W3:Y:S01]  /*0020*/  LDCU.64 UR8, c[0x0][0x990] ;  /* 0x00013200ff0877ac */ /* 0x000ee20008000a00 */
[----:B-1----:R-:W-:Y:S01]  /*0030*/  VIADD R1, R1, 0xfffffff8 ;  /* 0xfffffff801017836 */ /* 0x002fe20000000000 */
[----:B------:R-:W-:Y:S02]  /*0040*/  PRMT R50, RZ, 0x7610, R50 ;  /* 0x00007610ff327816 */ /* 0x000fe40000000032 */
[----:B------:R-:W-:Y:S01]  /*0050*/  ELECT P3, URZ, PT ;  /* 0x0000000000ff782f */ /* 0x000fe20003860000 */
[----:B---3--:R-:W-:-:S04]  /*0060*/  UISETP.NE.U32.AND UP0, UPT, UR8, URZ, UPT ;  /* 0x000000ff0800728c */ /* 0x008fc8000bf05070 */
[----:B------:R-:W-:Y:S01]  /*0070*/  UISETP.NE.AND.EX UP0, UPT, UR9, URZ, UPT, UP0 ;  /* 0x000000ff0900728c */ /* 0x000fe2000bf05300 */
[----:B--2---:R-:W-:-:S05]  /*0080*/  SHF.R.U32.HI R51, RZ, 0x5, R49 ;  /* 0x00000005ff337819 */ /* 0x004fca0000011631 */
[----:B------:R-:W1:Y:S02]  /*0090*/  SHFL.IDX PT, R0, R51, RZ, 0x1f ;  /* 0x00001fff33007589 */ /* 0x000e6400000e0000 */
[----:B-1----:R-:W-:Y:S01]  /*00a0*/  R2UR UR18, R0 ;  /* 0x00000000001272ca */ /* 0x002fe200000e0000 */
[----:B------:R-:W-:-:S14]  /*00b0*/  BRA.U UP0, `(.L_x_0) ;  /* 0x0000000100307547 */ /* 0x000fdc000b800000 */
[----:B------:R-:W1:Y:S02]  /*00c0*/  LDCU.64 UR4, c[0x0][0x988] ;  /* 0x00013100ff0477ac */ /* 0x000e640008000a00 */
[----:B-1----:R-:W-:-:S04]  /*00d0*/  UISETP.NE.U32.AND UP0, UPT, UR4, URZ, UPT ;  /* 0x000000ff0400728c */ /* 0x002fc8000bf05070 */
[----:B------:R-:W-:-:S09]  /*00e0*/  UISETP.NE.AND.EX UP0, UPT, UR5, URZ, UPT, UP0 ;  /* 0x000000ff0500728c */ /* 0x000fd2000bf05300 */
[----:B------:R-:W-:Y:S05]  /*00f0*/  BRA.U !UP0, `(.L_x_1) ;  /* 0x0000000108147547 */ /* 0x000fea000b800000 */
[----:B------:R-:W1:Y:S01]  /*0100*/  LDC.64 R26, c[0x0][0x988] ;  /* 0x00026200ff1a7b82 */ /* 0x000e620000000a00 */
[----:B------:R-:W1:Y:S02]  /*0110*/  LDCU.64 UR4, c[0x0][0x358] ;  /* 0x00006b00ff0477ac */ /* 0x000e640008000a00 */
[----:B-1----:R1:W5:Y:S01]  /*0120*/  LDG.E R26, desc[UR4][R26.64] ;  /* 0x000000041a1a7981 */ /* 0x002362000c1e1900 */
[----:B------:R-:W-:Y:S01]  /*0130*/  HFMA2 R50, -RZ, RZ, 0, 5.9604644775390625e-08 ;  /* 0x00000001ff327431 */ /* 0x000fe200000001ff */
[----:B------:R-:W-:Y:S05]  /*0140*/  BRA `(.L_x_0) ;  /* 0x00000000000c7947 */ /* 0x000fea0003800000 */
.L_x_1:
[----:B------:R-:W1:Y:S01]  /*0150*/  LDCU UR4, c[0x0][0x980] ;  /* 0x00013000ff0477ac */ /* 0x000e620008000800 */
[----:B------:R-:W-:Y:S01]  /*0160*/  HFMA2 R50, -RZ, RZ, 0, 5.9604644775390625e-08 ;  /* 0x00000001ff327431 */ /* 0x000fe200000001ff */
[----:B-1----:R-:W-:-:S07]  /*0170*/  MOV R26, UR4 ;  /* 0x00000004001a7c02 */ /* 0x002fce0008000f00 */
.L_x_0:
[----:B------:R-:W2:Y:S02]  /*0180*/  LDCU.64 UR4, c[0x0][0x9b0] ;  /* 0x00013600ff0477ac */ /* 0x000ea40008000a00 */
[----:B--2---:R-:W-:-:S04]  /*0190*/  UISETP.NE.U32.AND UP0, UPT, UR4, URZ, UPT ;  /* 0x000000ff0400728c */ /* 0x004fc8000bf05070 */
[----:B------:R-:W-:-:S09]  /*01a0*/  UISETP.NE.AND.EX UP0, UPT, UR5, URZ, UPT, UP0 ;  /* 0x000000ff0500728c */ /* 0x000fd2000bf05300 */
[----:B------:R-:W-:Y:S05]  /*01b0*/  BRA.U UP0, `(.L_x_2) ;  /* 0x0000000100287547 */ /* 0x000fea000b800000 */
[----:B------:R-:W2:Y:S02]  /*01c0*/  LDCU.64 UR4, c[0x0][0x9a8] ;  /* 0x00013500ff0477ac */ /* 0x000ea40008000a00 */
[----:B--2---:R-:W-:-:S04]  /*01d0*/  UISETP.NE.U32.AND UP0, UPT, UR4, URZ, UPT ;  /* 0x000000ff0400728c */ /* 0x004fc8000bf05070 */
[----:B------:R-:W-:-:S09]  /*01e0*/  UISETP.NE.AND.EX UP0, UPT, UR5, URZ, UPT, UP0 ;  /* 0x000000ff0500728c */ /* 0x000fd2000bf05300 */
[----:B------:R-:W-:Y:S05]  /*01f0*/  BRA.U !UP0, `(.L_x_3) ;  /* 0x0000000108107547 */ /* 0x000fea000b800000 */
[----:B------:R-:W2:Y:S01]  /*0200*/  LDC.64 R24, c[0x0][0x9a8] ;  /* 0x00026a00ff187b82 */ /* 0x000ea20000000a00 */
[----:B------:R-:W2:Y:S02]  /*0210*/  LDCU.64 UR4, c[0x0][0x358] ;  /* 0x00006b00ff0477ac */ /* 0x000ea40008000a00 */
[----:B--2---:R2:W5:Y:S01]  /*0220*/  LDG.E R24, desc[UR4][R24.64] ;  /* 0x0000000418187981 */ /* 0x004562000c1e1900 */
[----:B------:R-:W-:Y:S05]  /*0230*/  BRA `(.L_x_2) ;  /* 0x0000000000087947 */ /* 0x000fea0003800000 */
.L_x_3:
[----:B------:R-:W2:Y:S02]  /*0240*/  LDCU UR4, c[0x0][0x9a0] ;  /* 0x00013400ff0477ac */ /* 0x000ea40008000800 */
[----:B--2---:R-:W-:Y:S02]  /*0250*/  MOV R24, UR4 ;  /* 0x0000000400187c02 */ /* 0x004fe40008000f00 */
.L_x_2:
[----:B------:R-:W-:Y:S01]  /*0260*/  IMAD.U32 R0, RZ, RZ, UR18 ;  /* 0x00000012ff007e24 */ /* 0x000fe2000f8e00ff */
[----:B------:R-:W-:Y:S04]  /*0270*/  BSSY.RECONVERGENT B0, `(.L_x_4) ;  /* 0x000000c000007945 */ /* 0x000fe80003800200 */
[C---:B------:R-:W-:Y:S02]  /*0280*/  ISETP.NE.OR P1, PT, R0.reuse, 0x1, !P3 ;  /* 0x000000010000780c */ /* 0x040fe40005f25670 */
[----:B------:R-:W-:-:S11]  /*0290*/  ISETP.NE.OR P0, PT, R0, 0x3, !P3 ;  /* 0x000000030000780c */ /* 0x000fd60005f05670 */
[----:B------:R-:W-:Y:S05]  /*02a0*/  @P1 BRA `(.L_x_5) ;  /* 0x0000000000201947 */ /* 0x000fea0003800000 */
[----:B------:R-:W3:Y:S02]  /*02b0*/  LDCU.64 UR4, c[0x0][0x348] ;  /* 0x00006900ff0477ac */ /* 0x000ee40008000a00 */
[----:B---3--:R-:W-:Y:S02]  /*02c0*/  UIADD3 UR6, UP1, UPT, UR4, 0x80, URZ ;  /* 0x0000008004067890 */ /* 0x008fe4000ff3e0ff */
[----:B------:R-:W-:Y:S02]  /*02d0*/  UIADD3 UR4, UP0, UPT, UR4, 0x200, URZ ;  /* 0x0000020004047890 */ /* 0x000fe4000ff1e0ff */
[----:B------:R-:W-:Y:S02]  /*02e0*/  UIADD3.X UR7, UPT, UPT, URZ, UR5, URZ, UP1, !UPT ;  /* 0x00000005ff077290 */ /* 0x000fe40008ffe4ff */
[----:B------:R-:W-:-:S07]  /*02f0*/  UIADD3.X UR5, UPT, UPT, URZ, UR5, URZ, UP0, !UPT ;  /* 0x00000005ff057290 */ /* 0x000fce00087fe4ff */
[----:B------:R3:W-:Y:S02]  /*0300*/  UTMACCTL.PF [UR6] ;  /* 0x00000000060079b9 */ /* 0x0007e40008040000 */
[----:B------:R3:W-:Y:S02]  /*0310*/  UTMACCTL.PF [UR4] ;  /* 0x00000000040079b9 */ /* 0x0007e40008040000 */
[----:B---3--:R-:W-:Y:S01]  /*0320*/  NOP ;  /* 0x0000000000007918 */ /* 0x008fe20000000000 */
.L_x_5:
[----:B------:R-:W-:Y:S05]  /*0330*/  BSYNC.RECONVERGENT B0 ;  /* 0x0000000000007941 */ /* 0x000fea0003800200 */
.L_x_4:
[----:B------:R-:W-:Y:S04]  /*0340*/  BSSY.RECONVERGENT B0, `(.L_x_6) ;  /* 0x000000a000007945 */ /* 0x000fe80003800200 */
        /* <DEDUP_REMOVED lines=9> */
.L_x_7:
[----:B------:R-:W-:Y:S05]  /*03e0*/  BSYNC.RECONVERGENT B0 ;  /* 0x0000000000007941 */ /* 0x000fea0003800200 */
.L_x_6:
[----:B------:R-:W3:Y:S01]  /*03f0*/  LDCU.64 UR4, c[0x0][0x988] ;  /* 0x00013100ff0477ac */ /* 0x000ee20008000a00 */
[----:B------:R-:W-:Y:S02]  /*0400*/  UISETP.EQ.U32.AND UP2, UPT, UR8, URZ, UPT ;  /* 0x000000ff0800728c */ /* 0x000fe4000bf42070 */
[----:B------:R-:W-:Y:S02]  /*0410*/  UPLOP3.LUT UP3, UPT, UPT, UPT, UPT, 0x80, 0x8 ;  /* 0x000000000008789c */ /* 0x000fe40003f6f070 */
[----:B---3--:R-:W-:-:S04]  /*0420*/  UISETP.NE.U32.AND UP0, UPT, UR4, URZ, UPT ;  /* 0x000000ff0400728c */ /* 0x008fc8000bf05070 */
[----:B------:R-:W-:-:S04]  /*0430*/  UISETP.NE.AND.EX UP1, UPT, UR5, URZ, UPT, UP0 ;  /* 0x000000ff0500728c */ /* 0x000fc8000bf25300 */
[----:B------:R-:W-:-:S04]  /*0440*/  UISETP.EQ.OR.EX UP4, UPT, UR9, URZ, !UP1, UP2 ;  /* 0x000000ff0900728c */ /* 0x000fc8000cf82720 */
[----:B------:R-:W-:-:S06]  /*0450*/  UP2UR UR4, UPR, URZ, 0x10 ;  /* 0x00000010ff047883 */ /* 0x000fcc0008000000 */
[----:B------:R-:W-:Y:S01]  /*0460*/  MOV R58, UR4 ;  /* 0x00000004003a7c02 */ /* 0x000fe20008000f00 */
[----:B------:R-:W-:Y:S06]  /*0470*/  BRA.U !UP4, `(.L_x_8) ;  /* 0x000000010c207547 */ /* 0x000fec000b800000 */
[----:B------:R-:W-:Y:S01]  /*0480*/  UISETP.NE.U32.AND UP2, UPT, UR8, URZ, UPT ;  /* 0x000000ff0800728c */ /* 0x000fe2000bf45070 */
[----:B-----5:R-:W-:Y:S01]  /*0490*/  FSETP.NEU.AND P0, PT, R26, RZ, PT ;  /* 0x000000ff1a00720b */ /* 0x020fe20003f0d000 */
[----:B------:R-:W-:Y:S02]  /*04a0*/  USEL UR4, URZ, 0xffffffff, UP1 ;  /* 0xffffffffff047887 */ /* 0x000fe40008800000 */
[----:B------:R-:W-:-:S10]  /*04b0*/  UISETP.NE.AND.EX UP2, UPT, UR9, URZ, UPT, UP2 ;  /* 0x000000ff0900728c */ /* 0x000fd4000bf45320 */
[----:B------:R-:W-:Y:S01]  /*04c0*/  VOTEU.ANY UP0, P0 ;  /* 0x0000000000ff7886 */ /* 0x000fe20000000100 */
[----:B------:R-:W-:-:S04]  /*04d0*/  @!UP2 USEL UR4, URZ, 0xffffffff, UP0 ;  /* 0xffffffffff04a887 */ /* 0x000fc80008000000 */
[----:B------:R-:W-:-:S04]  /*04e0*/  ULOP3.LUT UR4, UR4, 0x1, URZ, 0xc0, !UPT ;  /* 0x0000000104047892 */ /* 0x000fc8000f8ec0ff */
[----:B------:R-:W-:-:S11]  /*04f0*/  UISETP.NE.U32.AND UP3, UPT, UR4, 0x1, UPT ;  /* 0x000000010400788c */ /* 0x000fd6000bf65070 */
.L_x_8:
[----:B------:R-:W3:Y:S02]  /*0500*/  SHFL.IDX PT, R2, R51, RZ, 0x1f ;  /* 0x00001fff33027589 */ /* 0x000ee400000e0000 */
[----:B---3--:R-:W-:-:S13]  /*0510*/  ISETP.NE.AND P0, PT, R2, RZ, PT ;  /* 0x000000ff0200720c */ /* 0x008fda0003f05270 */
[----:B------:R-:W-:Y:S05]  /*0520*/  @P0 BRA `(.L_x_9) ;  /* 0x0000000400140947 */ /* 0x000fea0003800000 */
[----:B------:R-:W-:Y:S01]  /*0530*/  ELECT P0, URZ, PT ;  /* 0x0000000000ff782f */ /* 0x000fe20003800000 */
[----:B------:R-:W-:-:S12]  /*0540*/  BSSY.RECONVERGENT B0, `(.L_x_9) ;  /* 0x0000043000007945 */ /* 0x000fd80003800200 */
[----:B------:R-:W-:Y:S05]  /*0550*/  @!P0 BRA `(.L_x_10) ;  /* 0x0000000400048947 */ /* 0x000fea0003800000 */
[----:B------:R-:W3:Y:S01]  /*0560*/  S2UR UR4, SR_CgaCtaId ;  /* 0x00000000000479c3 */ /* 0x000ee20000008800 */
[----:B------:R-:W-:Y:S01]  /*0570*/  UMOV UR5, 0x400 ;  /* 0x0000040000057882 */ /* 0x000fe20000000000 */
[----:B------:R-:W-:Y:S01]  /*0580*/  UMOV UR8, 0x1 ;  /* 0x0000000100087882 */ /* 0x000fe20000000000 */
[----:B------:R-:W-:Y:S01]  /*0590*/  UMOV UR6, 0x2 ;  /* 0x0000000200067882 */ /* 0x000fe20000000000 */
[----:B------:R-:W-:-:S04]  /*05a0*/  UIADD3 UR8, UPT, UPT, -UR8, 0x100000, URZ ;  /* 0x0010000008087890 */ /* 0x000fc8000fffe1ff */
[----:B------:R-:W-:Y:S02]  /*05b0*/  USHF.L.U32 UR9, UR8, 0xb, URZ ;  /* 0x0000000b08097899 */ /* 0x000fe400080006ff */
[----:B------:R-:W-:Y:S02]  /*05c0*/  USHF.L.U32 UR8, UR8, 0x1, URZ ;  /* 0x0000000108087899 */ /* 0x000fe400080006ff */
[----:B------:R-:W-:-:S04]  /*05d0*/  UIADD3 UR6, UPT, UPT, -UR6, 0x100000, URZ ;  /* 0x0010000006067890 */ /* 0x000fc8000fffe1ff */
[----:B------:R-:W-:Y:S02]  /*05e0*/  USHF.L.U32 UR7, UR6, 0xb, URZ ;  /* 0x0000000b06077899 */ /* 0x000fe400080006ff */
[----:B------:R-:W-:Y:S02]  /*05f0*/  USHF.L.U32 UR6, UR6, 0x1, URZ ;  /* 0x0000000106067899 */ /* 0x000fe400080006ff */
[----:B---3--:R-:W-:Y:S01]  /*0600*/  ULEA UR4, UR4, UR5, 0x18 ;  /* 0x0000000504047291 */ /* 0x008fe2000f8ec0ff */
[----:B------:R-:W3:Y:S11]  /*0610*/  FENCE.VIEW.ASYNC.S ;  /* 0x00000000000073c6 */ /* 0x000ef60000000000 */
[----:B---3--:R3:W4:Y:S01]  /*0620*/  SYNCS.EXCH.64 URZ, [UR4], UR8 ;  /* 0x0000000804ff75b2 */ /* 0x0087220008000100 */
[----:B------:R3:W1:Y:S01]  /*0630*/  SYNCS.EXCH.64 URZ, [UR4+0xd0], UR6 ;  /* 0x0000d00604ff75b2 */ /* 0x0006620008000100 */
        /* <DEDUP_REMOVED lines=49> */
[----:B------:R3:W1:Y:S02]  /*0950*/  SYNCS.EXCH.64 URZ, [UR4+0x198], UR6 ;  /* 0x0001980604ff75b2 */ /* 0x0006640008000100 */
[----:B---34-:R-:W-:Y:S01]  /*0960*/  NOP ;  /* 0x0000000000007918 */ /* 0x018fe20000000000 */
.L_x_10:
[----:B------:R-:W-:Y:S05]  /*0970*/  BSYNC.RECONVERGENT B0 ;  /* 0x0000000000007941 */ /* 0x000fea0003800200 */
.L_x_9:
[----:B------:R-:W3:Y:S01]  /*0980*/  SHFL.IDX PT, R2, R51, RZ, 0x1f ;  /* 0x00001fff33027589 */ /* 0x000ee200000e0000 */
[----:B------:R-:W-:Y:S01]  /*0990*/  NOP ;  /* 0x0000000000007918 */ /* 0x000fe20000000000 */
[----:B---3--:R-:W-:-:S13]  /*09a0*/  ISETP.NE.AND P0, PT, R2, 0x1, PT ;  /* 0x000000010200780c */ /* 0x008fda0003f05270 */
[----:B------:R-:W-:Y:S05]  /*09b0*/  @P0 BRA `(.L_x_11) ;  /* 0x0000000000500947 */ /* 0x000fea0003800000 */
        /* <DEDUP_REMOVED lines=9> */
[----:B------:R-:W-:Y:S01]  /*0a50*/  USHF.L.U32 UR6, UR6, 0x1, URZ ;  /* 0x0000000106067899 */ /* 0x000fe200080006ff */
[----:B------:R-:W-:Y:S01]  /*0a60*/  ELECT P0, URZ, PT ;  /* 0x0000000000ff782f */ /* 0x000fe20003800000 */
[----:B---3--:R-:W-:Y:S01]  /*0a70*/  ULEA UR4, UR4, UR5, 0x18 ;  /* 0x0000000504047291 */ /* 0x008fe2000f8ec0ff */
[----:B------:R-:W3:Y:S11]  /*0a80*/  FENCE.VIEW.ASYNC.S ;  /* 0x00000000000073c6 */ /* 0x000ef60000000000 */
[----:B---3--:R3:W4:Y:S01]  /*0a90*/  SYNCS.EXCH.64 URZ, [UR4+0x1a0], UR8 ;  /* 0x0001a00804ff75b2 */ /* 0x0087220008000100 */
[----:B------:R3:W1:Y:S01]  /*0aa0*/  SYNCS.EXCH.64 URZ, [UR4+0x1b8], UR6 ;  /* 0x0001b80604ff75b2 */ /* 0x0006620008000100 */
[----:B------:R3:W1:Y:S01]  /*0ab0*/  SYNCS.EXCH.64 URZ, [UR4+0x1a8], UR8 ;  /* 0x0001a80804ff75b2 */ /* 0x0006620008000100 */
[----:B------:R3:W1:Y:S01]  /*0ac0*/  SYNCS.EXCH.64 URZ, [UR4+0x1c0], UR6 ;  /* 0x0001c00604ff75b2 */ /* 0x0006620008000100 */
[----:B------:R3:W1:Y:S01]  /*0ad0*/  SYNCS.EXCH.64 URZ, [UR4+0x1b0], UR8 ;  /* 0x0001b00804ff75b2 */ /* 0x0006620008000100 */
[----:B------:R3:W1:Y:S01]  /*0ae0*/  SYNCS.EXCH.64 URZ, [UR4+0x1c8], UR6 ;  /* 0x0001c80604ff75b2 */ /* 0x0006620008000100 */
[----:B------:R-:W-:Y:S01]  /*0af0*/  NOP ;  /* 0x0000000000007918 */ /* 0x000fe20000000000 */
.L_x_11:
[----:B------:R-:W2:Y:S01]  /*0b00*/  SHFL.IDX PT, R2, R51, RZ, 0x1f ;  /* 0x00001fff33027589 */ /* 0x000ea200000e0000 */
[----:B------:R-:W-:Y:S01]  /*0b10*/  NOP ;  /* 0x0000000000007918 */ /* 0x000fe20000000000 */
[----:B--2---:R-:W-:-:S13]  /*0b20*/  ISETP.NE.AND P0, PT, R2, 0x3, PT ;  /* 0x000000030200780c */ /* 0x004fda0003f05270 */
[----:B------:R-:W-:Y:S05]  /*0b30*/  @P0 BRA `(.L_x_12) ;  /* 0x0000000000300947 */ /* 0x000fea0003800000 */
[----:B---3--:R-:W2:Y:S01]  /*0b40*/  S2UR UR4, SR_CgaCtaId ;  /* 0x00000000000479c3 */ /* 0x008ea20000008800 */
[----:B------:R-:W-:Y:S01]  /*0b50*/  UMOV UR6, 0x400 ;  /* 0x0000040000067882 */ /* 0x000fe20000000000 */
[----:B------:R-:W-:Y:S01]  /*0b60*/  UMOV UR5, 0x20 ;  /* 0x0000002000057882 */ /* 0x000fe20000000000 */
[----:B------:R-:W-:Y:S01]  /*0b70*/  ELECT P0, URZ, PT ;  /* 0x0000000000ff782f */ /* 0x000fe20003800000 */
[----:B--2---:R-:W-:Y:S02]  /*0b80*/  ULEA UR6, UR4, UR6, 0x18 ;  /* 0x0000000604067291 */ /* 0x004fe4000f8ec0ff */
[----:B------:R-:W-:-:S04]  /*0b90*/  UIADD3 UR4, UPT, UPT, -UR5, 0x100000, URZ ;  /* 0x0010000005047890 */ /* 0x000fc8000fffe1ff */
[----:B------:R-:W-:Y:S02]  /*0ba0*/  USHF.L.U32 UR5, UR4, 0xb, URZ ;  /* 0x0000000b04057899 */ /* 0x000fe400080006ff */
[----:B------:R-:W-:Y:S01]  /*0bb0*/  USHF.L.U32 UR4, UR4, 0x1, URZ ;  /* 0x0000000104047899 */ /* 0x000fe200080006ff */
[----:B------:R-:W2:Y:S11]  /*0bc0*/  FENCE.VIEW.ASYNC.S ;  /* 0x00000000000073c6 */ /* 0x000eb60000000000 */
[----:B--2---:R2:W3:Y:S01]  /*0bd0*/  SYNCS.EXCH.64 URZ, [UR6+0x1d0], UR4 ;  /* 0x0001d00406ff75b2 */ /* 0x0044e20008000100 */
[----:B------:R2:W1:Y:S01]  /*0be0*/  SYNCS.EXCH.64 URZ, [UR6+0x1d8], UR4 ;  /* 0x0001d80406ff75b2 */ /* 0x0004620008000100 */
[----:B------:R-:W-:Y:S01]  /*0bf0*/  NOP ;  /* 0x0000000000007918 */ /* 0x000fe20000000000 */
.L_x_12:
[----:B------:R-:W4:Y:S01]  /*0c00*/  SHFL.IDX PT, R2, R51, RZ, 0x1f ;  /* 0x00001fff33027589 */ /* 0x000f2200000e0000 */
[----:B------:R-:W-:Y:S01]  /*0c10*/  NOP ;  /* 0x0000000000007918 */ /* 0x000fe20000000000 */
[----:B----4-:R-:W-:-:S13]  /*0c20*/  ISETP.NE.AND P0, PT, R2, 0x4, PT ;  /* 0x000000040200780c */ /* 0x010fda0003f05270 */
[----:B------:R-:W-:Y:S05]  /*0c30*/  @P0 BRA `(.L_x_13) ;  /* 0x0000000000440947 */ /* 0x000fea0003800000 */
[----:B--23--:R-:W2:Y:S01]  /*0c40*/  S2UR UR6, SR_CgaCtaId ;  /* 0x00000000000679c3 */ /* 0x00cea20000008800 */
[----:B------:R-:W-:Y:S01]  /*0c50*/  UMOV UR4, 0x1e0 ;  /* 0x000001e000047882 */ /* 0x000fe20000000000 */
[----:B------:R-:W-:Y:S01]  /*0c60*/  UMOV UR5, 0x400 ;  /* 0x0000040000057882 */ /* 0x000fe20000000000 */
[----:B------:R-:W-:Y:S01]  /*0c70*/  USEL UR4, UR4, 0x1a0, UP3 ;  /* 0x000001a004047887 */ /* 0x000fe20009800000 */
[----:B------:R-:W-:Y:S01]  /*0c80*/  UMOV UR8, 0x1 ;  /* 0x0000000100087882 */ /* 0x000fe20000000000 */
[----:B------:R-:W-:Y:S01]  /*0c90*/  ELECT P0, URZ, PT ;  /* 0x0000000000ff782f */ /* 0x000fe20003800000 */
[----:B------:R-:W-:-:S04]  /*0ca0*/  UIADD3 UR8, UPT, UPT, -UR8, 0x100000, URZ ;  /* 0x0010000008087890 */ /* 0x000fc8000fffe1ff */
[----:B------:R-:W-:Y:S02]  /*0cb0*/  USHF.L.U32 UR9, UR8, 0xb, URZ ;  /* 0x0000000b08097899 */ /* 0x000fe400080006ff */
[----:B------:R-:W-:Y:S02]  /*0cc0*/  USHF.L.U32 UR8, UR8, 0x1, URZ ;  /* 0x0000000108087899 */ /* 0x000fe400080006ff */
[----:B--2---:R-:W-:Y:S02]  /*0cd0*/  ULEA UR6, UR6, UR5, 0x18 ;  /* 0x0000000506067291 */ /* 0x004fe4000f8ec0ff */
[----:B------:R-:W-:-:S04]  /*0ce0*/  UIADD3 UR4, UPT, UPT, -UR4, 0x100000, URZ ;  /* 0x0010000004047890 */ /* 0x000fc8000fffe1ff */
[----:B------:R-:W-:Y:S02]  /*0cf0*/  USHF.L.U32 UR5, UR4, 0xb, URZ ;  /* 0x0000000b04057899 */ /* 0x000fe400080006ff */
[----:B------:R-:W-:Y:S01]  /*0d00*/  USHF.L.U32 UR4, UR4, 0x1, URZ ;  /* 0x0000000104047899 */ /* 0x000fe200080006ff */
[----:B------:R-:W2:Y:S03]  /*0d10*/  FENCE.VIEW.ASYNC.S ;  /* 0x00000000000073c6 */ /* 0x000ea60000000000 */
[----:B--2---:R4:W2:Y:S08]  /*0d20*/  SYNCS.EXCH.64 URZ, [UR6+0x1e0], UR8 ;  /* 0x0001e00806ff75b2 */ /* 0x0048b00008000100 */
[----:B------:R4:W3:Y:S02]  /*0d30*/  SYNCS.EXCH.64 URZ, [UR6+0x1e8], UR4 ;  /* 0x0001e80406ff75b2 */ /* 0x0008e40008000100 */
[----:B----4-:R-:W-:Y:S01]  /*0d40*/  NOP ;  /* 0x0000000000007918 */ /* 0x010fe20000000000 */
.L_x_13:
[----:B------:R-:W4:Y:S01]  /*0d50*/  SHFL.IDX PT, R2, R51, RZ, 0x1f ;  /* 0x00001fff33027589 */ /* 0x000f2200000e0000 */
[----:B------:R-:W-:Y:S01]  /*0d60*/  NOP ;  /* 0x0000000000007918 */ /* 0x000fe20000000000 */
[----:B----4-:R-:W-:-:S13]  /*0d70*/  ISETP.NE.AND P0, PT, R2, 0x5, PT ;  /* 0x000000050200780c */ /* 0x010fda0003f05270 */
[----:B------:R-:W-:Y:S05]  /*0d80*/  @P0 BRA `(.L_x_14) ;  /* 0x0000000000480947 */ /* 0x000fea0003800000 */
[----:B--2---:R-:W2:Y:S01]  /*0d90*/  S2UR UR5, SR_CgaCtaId ;  /* 0x00000000000579c3 */ /* 0x004ea20000008800 */
[----:B---3--:R-:W-:Y:S01]  /*0da0*/  UMOV UR4, 0x400 ;  /* 0x0000040000047882 */ /* 0x008fe20000000000 */
        /* <DEDUP_REMOVED lines=9> */
[----:B--2---:R-:W-:Y:S01]  /*0e40*/  ULEA UR4, UR5, UR4, 0x18 ;  /* 0x0000000405047291 */ /* 0x004fe2000f8ec0ff */
[----:B------:R-:W2:Y:S11]  /*0e50*/  FENCE.VIEW.ASYNC.S ;  /* 0x00000000000073c6 */ /* 0x000eb60000000000 */
[----:B--2---:R4:W2:Y:S01]  /*0e60*/  SYNCS.EXCH.64 URZ, [UR4+0x1f0], UR8 ;  /* 0x0001f00804ff75b2 */ /* 0x0048a20008000100 */
[----:B------:R4:W3:Y:S01]  /*0e70*/  SYNCS.EXCH.64 URZ, [UR4+0x200], UR6 ;  /* 0x0002000604ff75b2 */ /* 0x0008e20008000100 */
[----:B------:R4:W1:Y:S01]  /*0e80*/  SYNCS.EXCH.64 URZ, [UR4+0x1f8], UR8 ;  /* 0x0001f80804ff75b2 */ /* 0x0008620008000100 */
[----:B------:R4:W1:Y:S02]  /*0e90*/  SYNCS.EXCH.64 URZ, [UR4+0x208], UR6 ;  /* 0x0002080604ff75b2 */ /* 0x0008640008000100 */
[----:B----4-:R-:W-:Y:S01]  /*0ea0*/  NOP ;  /* 0x0000000000007918 */ /* 0x010fe20000000000 */
.L_x_14:
[----:B--23--:R-:W2:Y:S01]  /*0eb0*/  LDCU UR4, c[0x0][0x36c] ;  /* 0x00006d80ff0477ac */ /* 0x00cea20008000800 */
[----:B------:R-:W-:Y:S01]  /*0ec0*/  ISETP.NE.OR P3, PT, R0, 0x2, !P3 ;  /* 0x000000020000780c */ /* 0x000fe20005f65670 */
[----:B------:R-:W-:Y:S01]  /*0ed0*/  NOP ;  /* 0x0000000000007918 */ /* 0x000fe20000000000 */
[----:B------:R-:W-:Y:S01]  /*0ee0*/  LOP3.LUT R0, R49, 0x1f, RZ, 0xc0, !PT ;  /* 0x0000001f31007812 */ /* 0x000fe200078ec0ff */
[----:B------:R-:W-:Y:S02]  /*0ef0*/  UISETP.NE.AND UP5, UPT, UR18, 0x2, UPT ;  /* 0x000000021200788c */ /* 0x000fe4000bfa5270 */
[----:B------:R-:W-:Y:S02]  /*0f00*/  UISETP.NE.AND UP4, UPT, UR18, URZ, UPT ;  /* 0x000000ff1200728c */ /* 0x000fe4000bf85270 */
[----:B--2---:R-:W-:-:S09]  /*0f10*/  UISETP.EQ.U32.AND UP6, UPT, UR4, 0x1, UPT ;  /* 0x000000010400788c */ /* 0x004fd2000bfc2070 */
[----:B------:R-:W-:Y:S05]  /*0f20*/  BRA.U !UP6, `(.L_x_15) ;  /* 0x000000010e087547 */ /* 0x000fea000b800000 */
[----:B-1----:R-:W-:Y:S01]  /*0f30*/  UCGABAR_ARV ;  /* 0x00000000000079c7 */ /* 0x002fe20008000000 */
[----:B------:R-:W-:Y:S05]  /*0f40*/  BRA `(.L_x_16) ;  /* 0x0000000000047947 */ /* 0x000fea0003800000 */
.L_x_15:
[----:B-1----:R-:W-:Y:S01]  /*0f50*/  NOP ;  /* 0x0000000000007918 */ /* 0x002fe20000000000 */
.L_x_16:
[----:B------:R-:W1:Y:S01]  /*0f60*/  S2R R4, SR_CTAID.Y ;  /* 0x0000000000047919 */ /* 0x000e620000002600 */
[----:B------:R-:W2:Y:S01]  /*0f70*/  S2UR UR52, SR_CTAID.X ;  /* 0x00000000003479c3 */ /* 0x000ea20000002500 */
[----:B------:R-:W-:-:S05]  /*0f80*/  CS2R.32 R45, SR_CgaSize ;  /* 0x00000000002d7805 */ /* 0x000fca0000008a00 */
[----:B------:R-:W-:-:S05]  /*0f90*/  IMAD R45, R45, -0xa0, RZ ;  /* 0xffffff602d2d7824 */ /* 0x000fca00078e02ff */
[----:B------:R-:W-:-:S14]  /*0fa0*/  R2UR UR5, R45 ;  /* 0x000000002d0572ca */ /* 0x000fdc00000e0000 */
[----:B------:R-:W3:Y:S01]  /*0fb0*/  LDCU UR5, c[0x0][UR5+0x2b0] ;  /* 0x00005600050577ac */ /* 0x000ee20008000800 */
[----:B------:R-:W-:-:S05]  /*0fc0*/  CS2R.32 R45, SR_CgaSize ;  /* 0x00000000002d7805 */ /* 0x000fca0000008a00 */
[----:B------:R-:W-:-:S05]  /*0fd0*/  IMAD R45, R45, -0xa0, RZ ;  /* 0xffffff602d2d7824 */ /* 0x000fca00078e02ff */
[----:B------:R-:W-:-:S14]  /*0fe0*/  R2UR UR4, R45 ;  /* 0x000000002d0472ca */ /* 0x000fdc00000e0000 */
[----:B------:R-:W4:Y:S01]  /*0ff0*/  LDCU UR4, c[0x0][UR4+0x2b4] ;  /* 0x00005680040477ac */ /* 0x000f220008000800 */
[----:B------:R-:W-:-:S05]  /*1000*/  CS2R.32 R2, SR_CgaSize ;  /* 0x0000000000027805 */ /* 0x000fca0000008a00 */
[----:B------:R-:W-:-:S06]  /*1010*/  IMAD R2, R2, -0xa0, RZ ;  /* 0xffffff6002027824 */ /* 0x000fcc00078e02ff */
[----:B------:R-:W4:Y:S01]  /*1020*/  LDC R2, c[0x0][R2+0x2a0] ;  /* 0x0000a80002027b82 */ /* 0x000f220000000800 */
[----:B------:R-:W1:Y:S01]  /*1030*/  LDCU UR19, c[0x0][0xc24] ;  /* 0x00018480ff1377ac */ /* 0x000e620008000800 */
[----:B------:R-:W1:Y:S06]  /*1040*/  LDCU UR39, c[0x0][0xc24] ;  /* 0x00018480ff2777ac */ /* 0x000e6c0008000800 */
[----:B------:R-:W4:Y:S01]  /*1050*/  S2UR UR6, SR_CgaCtaId ;  /* 0x00000000000679c3 */ /* 0x000f220000008800 */
[----:B------:R-:W4:Y:S01]  /*1060*/  LDCU UR22, c[0x0][0xc30] ;  /* 0x00018600ff1677ac */ /* 0x000f220008000800 */
[----:B--2---:R-:W-:-:S02]  /*1070*/  I2FP.F32.U32 R45, UR52 ;  /* 0x00000034002d7c45 */ /* 0x004fc40008201000 */
[----:B------:R-:W-:-:S05]  /*1080*/  CS2R.32 R3, SR_CgaSize ;  /* 0x0000000000037805 */ /* 0x000fca0000008a00 */
[----:B------:R-:W-:-:S06]  /*1090*/  IMAD R3, R3, -0xa0, RZ ;  /* 0xffffff6003037824 */ /* 0x000fcc00078e02ff */
[----:B------:R-:W2:Y:S01]  /*10a0*/  LDC R3, c[0x0][R3+0x2a4] ;  /* 0x0000a90003037b82 */ /* 0x000ea20000000800 */
[----:B-1----:R-:W-:Y:S01]  /*10b0*/  UISETP.GE.AND UP0, UPT, UR19, 0x1, UPT ;  /* 0x000000011300788c */ /* 0x002fe2000bf06270 */
[----:B---3--:R-:W-:Y:S01]  /*10c0*/  FMUL R45, R45, UR5 ;  /* 0x000000052d2d7c20 */ /* 0x008fe20008400000 */
[----:B------:R-:W-:-:S05]  /*10d0*/  I2FP.F32.U32 R44, R4 ;  /* 0x00000004002c7245 */ /* 0x000fca0000201000 */
[----:B------:R-:W1:Y:S01]  /*10e0*/  S2UR UR53, SR_CTAID.Z ;  /* 0x00000000003579c3 */ /* 0x000e620000002700 */
[----:B------:R-:W3:Y:S01]  /*10f0*/  F2I.U32.TRUNC.NTZ R45, R45 ;  /* 0x0000002d002d7305 */ /* 0x000ee2000020f000 */
[----:B----4-:R-:W-:Y:S01]  /*1100*/  FMUL R44, R44, UR4 ;  /* 0x000000042c2c7c20 */ /* 0x010fe20008400000 */
[----:B------:R-:W-:-:S05]  /*1110*/  USHF.L.U32 UR42, UR6, 0xa, URZ ;  /* 0x0000000a062a7899 */ /* 0x000fca00080006ff */
[----:B------:R-:W4:Y:S01]  /*1120*/  S2UR UR23, SR_CTAID.Y ;  /* 0x00000000001779c3 */ /* 0x000f220000002600 */
[----:B------:R-:W-:Y:S01]  /*1130*/  USHF.L.U32 UR38, UR6, 0x4, URZ ;  /* 0x0000000406267899 */ /* 0x000fe200080006ff */
[----:B------:R-:W1:Y:S01]  /*1140*/  F2I.U32.TRUNC.NTZ R44, R44 ;  /* 0x0000002c002c7305 */ /* 0x000e62000020f000 */
[----:B------:R-:W-:Y:S02]  /*1150*/  ULOP3.LUT UR42, UR42, 0x400, URZ, 0xc0, !UPT ;  /* 0x000004002a2a7892 */ /* 0x000fe4000f8ec0ff */
[----:B------:R-:W-:Y:S01]  /*1160*/  ULOP3.LUT UR38, UR38, 0x10, URZ, 0xc0, !UPT ;  /* 0x0000001026267892 */ /* 0x000fe2000f8ec0ff */
[----:B---3--:R-:W-:-:S05]  /*1170*/  IADD3 R45, PT, PT, -R45, RZ, RZ ;  /* 0x000000ff2d2d7210 */ /* 0x008fca0007ffe1ff */
[----:B------:R-:W-:Y:S01]  /*1180*/  IMAD R45, R2, R45, UR52 ;  /* 0x00000034022d7e24 */ /* 0x000fe2000f8e022d */
[----:B------:R-:W-:Y:S02]  /*1190*/  PRMT R2, RZ, 0x7610, R2 ;  /* 0x00007610ff027816 */ /* 0x000fe40000000002 */
[----:B-1----:R-:W-:-:S05]  /*11a0*/  IADD3 R44, PT, PT, -R44, RZ, RZ ;  /* 0x000000ff2c2c7210 */ /* 0x002fca0007ffe1ff */
[----:B--2---:R-:W-:Y:S01]  /*11b0*/  IMAD R44, R3, R44, R4 ;  /* 0x0000002c032c7224 */ /* 0x004fe200078e0204 */
[----:B----4-:R-:W-:Y:S06]  /*11c0*/  BRA.U UP4, `(.L_x_17) ;  /* 0x0000000104207547 */ /* 0x010fec000b800000 */
[C---:B------:R-:W-:Y:S02]  /*11d0*/  ISETP.NE.AND P2, PT, R44.reuse, RZ, PT ;  /* 0x000000ff2c00720c */ /* 0x040fe40003f45270 */
[----:B------:R-:W-:Y:S02]  /*11e0*/  ISETP.NE.AND P0, PT, R44, RZ, PT ;  /* 0x000000ff2c00720c */ /* 0x000fe40003f05270 */
[C---:B------:R-:W-:Y:S02]  /*11f0*/  ISETP.NE.AND P1, PT, R45.reuse, 0x1, PT ;  /* 0x000000012d00780c */ /* 0x040fe40003f25270 */
[----:B------:R-:W-:Y:S02]  /*1200*/  SEL R2, RZ, 0x2, P2 ;  /* 0x00000002ff027807 */ /* 0x000fe40001000000 */
[----:B------:R-:W-:Y:S02]  /*1210*/  ISETP.EQ.OR P0, PT, R45, RZ, !P0 ;  /* 0x000000ff2d00720c */ /* 0x000fe40004702670 */
[----:B------:R-:W-:-:S02]  /*1220*/  SEL R2, R2, 0x2, P1 ;  /* 0x0000000202027807 */ /* 0x000fc40000800000 */
[----:B------:R-:W-:-:S05]  /*1230*/  SEL R3, RZ, 0x1, !P0 ;  /* 0x00000001ff037807 */ /* 0x000fca0004000000 */
[----:B------:R-:W-:Y:S02]  /*1240*/  IMAD.IADD R2, R3, 0x1, R2 ;  /* 0x0000000103027824 */ /* 0x000fe400078e0202 */
.L_x_17:
[----:B------:R-:W-:Y:S05]  /*1250*/  BRA.U !UP0, `(.L_x_18) ;  /* 0x0000000108d07547 */ /* 0x000fea000b800000 */
[----:B------:R-:W1:Y:S01]  /*1260*/  LDCU UR20, c[0x0][0xc0c] ;  /* 0x00018180ff1477ac */ /* 0x000e620008000800 */
[----:B------:R-:W2:Y:S01]  /*1270*/  LDCU.128 UR12, c[0x0][0xc10] ;  /* 0x00018200ff0c77ac */ /* 0x000ea20008000c00 */
[----:B------:R-:W3:Y:S01]  /*1280*/  LDCU UR6, c[0x0][0x370] ;  /* 0x00006e00ff0677ac */ /* 0x000ee20008000800 */
[----:B------:R-:W4:Y:S01]  /*1290*/  LDCU UR7, c[0x0][0x374] ;  /* 0x00006e80ff0777ac */ /* 0x000f220008000800 */
[----:B------:R-:W4:Y:S01]  /*12a0*/  LDCU UR21, c[0x0][0xc20] ;  /* 0x00018400ff1577ac */ /* 0x000f220008000800 */
[----:B-1----:R-:W-:Y:S02]  /*12b0*/  UISETP.NE.AND UP0, UPT, UR20, 0x1, UPT ;  /* 0x000000011400788c */ /* 0x002fe4000bf05270 */
[----:B--2---:R-:W-:Y:S01]  /*12c0*/  UIMAD.WIDE.U32 UR4, UR52, UR12, URZ ;  /* 0x0000000c340472a5 */ /* 0x004fe2000f8e00ff */
[----:B------:R-:W1:Y:S01]  /*12d0*/  LDCU.64 UR8, c[0x0][0xc28] ;  /* 0x00018500ff0877ac */ /* 0x000e620008000a00 */
[----:B---3--:R-:W-:Y:S02]  /*12e0*/  UIMAD.WIDE.U32 UR10, UR6, UR12, URZ ;  /* 0x0000000c060a72a5 */ /* 0x008fe4000f8e00ff */
[----:B------:R-:W-:-:S02]  /*12f0*/  USHF.R.U32.HI UR5, URZ, UR13, UR5 ;  /* 0x0000000dff057299 */ /* 0x000fc40008011605 */
[----:B------:R-:W-:Y:S02]  /*1300*/  UISETP.NE.AND UP2, UPT, UR19, 0x1, UPT ;  /* 0x000000011300788c */ /* 0x000fe4000bf45270 */
[----:B------:R-:W-:Y:S01]  /*1310*/  USEL UR5, UR52, UR5, !UP0 ;  /* 0x0000000534057287 */ /* 0x000fe2000c000000 */
[----:B------:R-:W-:Y:S01]  /*1320*/  UMOV UR10, UR11 ;  /* 0x0000000b000a7c82 */ /* 0x000fe20008000000 */
[----:B------:R-:W-:Y:S02]  /*1330*/  UIMAD.WIDE.U32 UR16, UR23, UR15, URZ ;  /* 0x0000000f171072a5 */ /* 0x000fe4000f8e00ff */
[----:B------:R-:W-:Y:S02]  /*1340*/  @UP0 USHF.R.U32.HI UR6, URZ, UR13, UR10 ;  /* 0x0000000dff060299 */ /* 0x000fe4000801160a */
[----:B------:R-:W-:Y:S02]  /*1350*/  UISETP.NE.AND UP0, UPT, UR14, 0x1, UPT ;  /* 0x000000010e00788c */ /* 0x000fe4000bf05270 */
[----:B----4-:R-:W-:-:S02]  /*1360*/  UIMAD.WIDE.U32 UR10, UR7, UR15, URZ ;  /* 0x0000000f070a72a5 */ /* 0x010fc4000f8e00ff */
[----:B-1----:R-:W-:Y:S01]  /*1370*/  UIMAD.WIDE.U32 UR12, UR6, UR8, URZ ;  /* 0x00000008060c72a5 */ /* 0x002fe2000f8e00ff */
[----:B------:R-:W-:Y:S02]  /*1380*/  UMOV UR4, UR17 ;  /* 0x0000001100047c82 */ /* 0x000fe40008000000 */
[----:B------:R-:W-:Y:S02]  /*1390*/  USHF.R.U32.HI UR4, URZ, UR21, UR4 ;  /* 0x00000015ff047299 */ /* 0x000fe40008011604 */
[----:B------:R-:W-:Y:S02]  /*13a0*/  UMOV UR10, UR11 ;  /* 0x0000000b000a7c82 */ /* 0x000fe40008000000 */
[----:B------:R-:W-:Y:S01]  /*13b0*/  UMOV UR12, UR13 ;  /* 0x0000000d000c7c82 */ /* 0x000fe20008000000 */
[----:B------:R-:W-:Y:S02]  /*13c0*/  @UP0 USHF.R.U32.HI UR7, URZ, UR21, UR10 ;  /* 0x00000015ff070299 */ /* 0x000fe4000801160a */
[----:B------:R-:W-:-:S02]  /*13d0*/  USEL UR4, UR23, UR4, !UP0 ;  /* 0x0000000417047287 */ /* 0x000fc4000c000000 */
[----:B------:R-:W-:Y:S02]  /*13e0*/  UIMAD.WIDE.U32 UR10, UR7, UR8, URZ ;  /* 0x00000008070a72a5 */ /* 0x000fe4000f8e00ff */
[----:B------:R-:W-:Y:S02]  /*13f0*/  @UP2 USHF.R.U32.HI UR6, URZ, UR9, UR12 ;  /* 0x00000009ff062299 */ /* 0x000fe4000801160c */
[----:B------:R-:W-:-:S03]  /*1400*/  UIMAD.WIDE.U32 UR12, UR4, UR8, URZ ;  /* 0x00000008040c72a5 */ /* 0x000fc6000f8e00ff */
[----:B------:R-:W-:Y:S02]  /*1410*/  UMOV UR10, UR11 ;  /* 0x0000000b000a7c82 */ /* 0x000fe40008000000 */
[----:B------:R-:W-:Y:S02]  /*1420*/  @UP2 USHF.R.U32.HI UR7, URZ, UR9, UR10 ;  /* 0x00000009ff072299 */ /* 0x000fe4000801160a */
[----:B------:R-:W-:Y:S02]  /*1430*/  UIMAD UR10, UR6, UR19, URZ ;  /* 0x00000013060a72a4 */ /* 0x000fe4000f8e02ff */
[----:B------:R-:W-:-:S04]  /*1440*/  UIMAD UR7, UR7, UR19, URZ ;  /* 0x00000013070772a4 */ /* 0x000fc8000f8e02ff */
[----:B------:R-:W-:-:S03]  /*1450*/  UISETP.GE.AND UP0, UPT, UR4, UR7, UPT ;  /* 0x000000070400728c */ /* 0x000fc6000bf06270 */
[----:B------:R-:W-:Y:S01]  /*1460*/  UMOV UR7, UR13 ;  /* 0x0000000d00077c82 */ /* 0x000fe20008000000 */
[----:B------:R-:W-:Y:S02]  /*1470*/  UISETP.GE.OR UP0, UPT, UR5, UR10, UP0 ;  /* 0x0000000a0500728c */ /* 0x000fe40008706670 */
[----:B------:R-:W-:Y:S02]  /*1480*/  UIMAD.WIDE.U32 UR10, UR5, UR8, URZ ;  /* 0x00000008050a72a5 */ /* 0x000fe4000f8e00ff */
[----:B------:R-:W-:Y:S02]  /*1490*/  USHF.R.U32.HI UR7, URZ, UR9, UR7 ;  /* 0x00000009ff077299 */ /* 0x000fe40008011607 */
[----:B------:R-:W-:Y:S02]  /*14a0*/  UIADD3 UR10, UPT, UPT, -UR4, URZ, URZ ;  /* 0x000000ff040a7290 */ /* 0x000fe4000fffe1ff */
[----:B------:R-:W-:Y:S02]  /*14b0*/  USEL UR7, UR4, UR7, !UP2 ;  /* 0x0000000704077287 */ /* 0x000fe4000d000000 */
[----:B------:R-:W-:Y:S01]  /*14c0*/  UIMAD UR10, UR14, UR10, UR23 ;  /* 0x0000000a0e0a72a4 */ /* 0x000fe2000f8e0217 */
[----:B------:R-:W-:Y:S01]  /*14d0*/  @!UP0 UMOV UR8, UR11 ;  /* 0x0000000b00088c82 */ /* 0x000fe20008000000 */
[----:B------:R-:W-:-:S02]  /*14e0*/  UIADD3 UR11, UPT, UPT, -UR5, URZ, URZ ;  /* 0x000000ff050b7290 */ /* 0x000fc4000fffe1ff */
[----:B------:R-:W-:Y:S02]  /*14f0*/  @!UP0 USHF.R.U32.HI UR8, URZ, UR9, UR8 ;  /* 0x00000009ff088299 */ /* 0x000fe40008011608 */
[----:B------:R-:W-:Y:S02]  /*1500*/  UIADD3 UR9, UPT, UPT, -UR7, URZ, URZ ;  /* 0x000000ff07097290 */ /* 0x000fe4000fffe1ff */
[----:B------:R-:W-:Y:S02]  /*1510*/  @!UP0 USEL UR8, UR5, UR8, !UP2 ;  /* 0x0000000805088287 */ /* 0x000fe4000d000000 */
[----:B------:R-:W-:Y:S02]  /*1520*/  UIMAD UR9, UR19, UR9, UR4 ;  /* 0x00000009130972a4 */ /* 0x000fe4000f8e0204 */
[----:B------:R-:W-:Y:S02]  /*1530*/  @!UP0 UIADD3 UR7, UPT, UPT, UR7, -UR8, URZ ;  /* 0x8000000807078290 */ /* 0x000fe4000fffe0ff */
[----:B------:R-:W-:-:S02]  /*1540*/  @!UP0 UIMAD UR6, UR9, UR6, UR8 ;  /* 0x00000006090682a4 */ /* 0x000fc4000f8e0208 */
[----:B------:R-:W-:Y:S02]  /*1550*/  @!UP0 UIMAD UR4, UR7, UR19, UR5 ;  /* 0x00000013070482a4 */ /* 0x000fe4000f8e0205 */
[----:B------:R-:W-:Y:S02]  /*1560*/  UIMAD UR52, UR20, UR11, UR52 ;  /* 0x0000000b143472a4 */ /* 0x000fe4000f8e0234 */
[----:B------:R-:W-:Y:S01]  /*1570*/  UIMAD UR23, UR4, UR14, UR10 ;  /* 0x0000000e041772a4 */ /* 0x000fe2000f8e020a */
[----:B------:R-:W-:Y:S02]  /*1580*/  @!UP0 UMOV UR5, UR6 ;  /* 0x0000000600058c82 */ /* 0x000fe40008000000 */
[----:B------:R-:W-:-:S12]  /*1590*/  UIMAD UR52, UR5, UR20, UR52 ;  /* 0x00000014053472a4 */ /* 0x000fd8000f8e0234 */
.L_x_18:
[----:B------:R-:W-:-:S09]  /*15a0*/  UISETP.NE.AND UP0, UPT, UR22, 0x1, UPT ;  /* 0x000000011600788c */ /* 0x000fd2000bf05270 */
[----:B------:R-:W-:Y:S05]  /*15b0*/  BRA.U UP0, `(.L_x_19) ;  /* 0x0000000100407547 */ /* 0x000fea000b800000 */
[----:B------:R-:W1:Y:S01]  /*15c0*/  LDCU.128 UR8, c[0x0][0xc10] ;  /* 0x00018200ff0877ac */ /* 0x000e620008000c00 */
[----:B------:R-:W2:Y:S01]  /*15d0*/  LDCU UR12, c[0x0][0xc0c] ;  /* 0x00018180ff0c77ac */ /* 0x000ea20008000800 */
[----:B------:R-:W3:Y:S01]  /*15e0*/  LDCU UR13, c[0x0][0xc20] ;  /* 0x00018400ff0d77ac */ /* 0x000ee20008000800 */
[----:B-1----:R-:W-:Y:S02]  /*15f0*/  UIMAD.WIDE.U32 UR4, UR52, UR8, URZ ;  /* 0x00000008340472a5 */ /* 0x002fe4000f8e00ff */
[----:B------:R-:W-:Y:S02]  /*1600*/  UIMAD.WIDE.U32 UR6, UR23, UR11, URZ ;  /* 0x0000000b170672a5 */ /* 0x000fe4000f8e00ff */
[----:B--2---:R-:W-:Y:S02]  /*1610*/  UISETP.NE.AND UP0, UPT, UR12, 0x1, UPT ;  /* 0x000000010c00788c */ /* 0x004fe4000bf05270 */
[----:B------:R-:W-:-:S03]  /*1620*/  USHF.R.U32.HI UR5, URZ, UR9, UR5 ;  /* 0x00000009ff057299 */ /* 0x000fc60008011605 */
[----:B------:R-:W-:Y:S01]  /*1630*/  UMOV UR4, UR7 ;  /* 0x0000000700047c82 */ /* 0x000fe20008000000 */
[----:B------:R-:W-:Y:S02]  /*1640*/  USEL UR5, UR52, UR5, !UP0 ;  /* 0x0000000534057287 */ /* 0x000fe4000c000000 */
[----:B------:R-:W-:Y:S02]  /*1650*/  UISETP.NE.AND UP0, UPT, UR10, 0x1, UPT ;  /* 0x000000010a00788c */ /* 0x000fe4000bf05270 */
[----:B---3--:R-:W-:-:S04]  /*1660*/  USHF.R.U32.HI UR4, URZ, UR13, UR4 ;  /* 0x0000000dff047299 */ /* 0x008fc80008011604 */
[----:B------:R-:W-:-:S04]  /*1670*/  USEL UR4, UR23, UR4, !UP0 ;  /* 0x0000000417047287 */ /* 0x000fc8000c000000 */
[----:B------:R-:W-:Y:S02]  /*1680*/  UIADD3 UR6, UPT, UPT, UR5, -UR4, URZ ;  /* 0x8000000405067290 */ /* 0x000fe4000fffe0ff */
[----:B------:R-:W-:Y:S02]  /*1690*/  UIADD3 UR4, UPT, UPT, -UR5, UR4, URZ ;  /* 0x0000000405047290 */ /* 0x000fe4000fffe1ff */
[----:B------:R-:W-:Y:S02]  /*16a0*/  UIMAD UR23, UR6, UR10, UR23 ;  /* 0x0000000a061772a4 */ /* 0x000fe4000f8e0217 */
[----:B------:R-:W-:-:S12]  /*16b0*/  UIMAD UR52, UR4, UR12, UR52 ;  /* 0x0000000c043472a4 */ /* 0x000fd8000f8e0234 */
.L_x_19:
[----:B------:R-:W-:Y:S01]  /*16c0*/  UISETP.NE.AND UP0, UPT, UR18, 0x2, UPT ;  /* 0x000000021200788c */ /* 0x000fe2000bf05270 */
[----:B------:R-:W-:Y:S09]  /*16d0*/  BRA.U !UP6, `(.L_x_20) ;  /* 0x000000010e0c7547 */ /* 0x000ff2000b800000 */
[----:B------:R-:W-:Y:S01]  /*16e0*/  UCGABAR_WAIT ;  /* 0x0000000000007dc7 */ /* 0x000fe20008000000 */
[----:B------:R-:W-:Y:S01]  /*16f0*/  CCTL.IVALL ;  /* 0x00000000ff00798f */ /* 0x000fe20002000000 */
[----:B------:R-:W-:Y:S05]  /*1700*/  BRA `(.L_x_21) ;  /* 0x0000000000047947 */ /* 0x000fea0003800000 */
.L_x_20:
[----:B------:R-:W-:Y:S06]  /*1710*/  BAR.SYNC.DEFER_BLOCKING 0x0 ;  /* 0x0000000000007b1d */ /* 0x000fec0000010000 */
.L_x_21:
[----:B------:R-:W-:Y:S05]  /*1720*/  BRA.U UP0, `(.L_x_22) ;  /* 0x0000002500647547 */ /* 0x000fea000b800000 */
[----:B------:R-:W1:Y:S01]  /*1730*/  LDCU UR5, c[0x0][0x388] ;  /* 0x00007100ff0577ac */ /* 0x000e620008000800 */
[----:B------:R-:W-:Y:S01]  /*1740*/  PLOP3.LUT P1, PT, PT, PT, UP3, 0x80, 0x8 ;  /* 0x000000000008781c */ /* 0x000fe20003f2f038 */
[----:B------:R-:W-:Y:S01]  /*1750*/  IMAD.MOV.U32 R3, RZ, RZ, 0x1 ;  /* 0x00000001ff037424 */ /* 0x000fe200078e00ff */
[----:B------:R-:W-:Y:S01]  /*1760*/  ISETP.EQ.OR P2, PT, R0, RZ, P3 ;  /* 0x000000ff0000720c */ /* 0x000fe20001f42670 */
[----:B------:R-:W2:Y:S01]  /*1770*/  LDCU UR8, c[0x0][0x38c] ;  /* 0x00007180ff0877ac */ /* 0x000ea20008000800 */
[----:B------:R-:W-:Y:S01]  /*1780*/  PLOP3.LUT P1, PT, P1, PT, PT, 0x8, 0x80 ;  /* 0x000000000080781c */ /* 0x000fe20000f2e170 */
[----:B------:R-:W-:Y:S01]  /*1790*/  IMAD.MOV.U32 R2, RZ, RZ, RZ ;  /* 0x000000ffff027224 */ /* 0x000fe200078e00ff */
[----:B------:R-:W3:Y:S01]  /*17a0*/  LDCU.64 UR6, c[0x0][0x390] ;  /* 0x00007200ff0677ac */ /* 0x000ee20008000a00 */
[----:B------:R-:W-:Y:S02]  /*17b0*/  UISETP.NE.AND UP1, UPT, UR18, URZ, UPT ;  /* 0x000000ff1200728c */ /* 0x000fe4000bf25270 */
[----:B------:R-:W-:Y:S01]  /*17c0*/  USEL UR37, URZ, 0x1, UP5 ;  /* 0x00000001ff257887 */ /* 0x000fe2000a800000 */
[----:B------:R-:W4:Y:S01]  /*17d0*/  LDCU UR55, c[0x0][0x370] ;  /* 0x00006e00ff3777ac */ /* 0x000f220008000800 */
[----:B-1----:R-:W-:Y:S01]  /*17e0*/  UIADD3 UR5, UPT, UPT, UR5, 0x1f, URZ ;  /* 0x0000001f05057890 */ /* 0x002fe2000fffe0ff */
[----:B------:R-:W1:Y:S03]  /*17f0*/  LDCU.64 UR44, c[0x0][0x348] ;  /* 0x00006900ff2c77ac */ /* 0x000e660008000a00 */
[----:B------:R-:W-:Y:S01]  /*1800*/  USHF.R.S32.HI UR4, URZ, 0x1f, UR5 ;  /* 0x0000001fff047899 */ /* 0x000fe20008011405 */
[----:B------:R-:W1:Y:S03]  /*1810*/  LDCU UR54, c[0x0][0x374] ;  /* 0x00006e80ff3677ac */ /* 0x000e660008000800 */
[----:B------:R-:W-:-:S02]  /*1820*/  ULEA.HI UR4, UR4, UR5, URZ, 0x5 ;  /* 0x0000000504047291 */ /* 0x000fc4000f8f28ff */
[----:B------:R-:W-:Y:S02]  /*1830*/  USEL UR37, UR37, 0x2, UP1 ;  /* 0x0000000225257887 */ /* 0x000fe40008800000 */
[----:B------:R-:W-:Y:S01]  /*1840*/  USHF.R.S32.HI UR4, URZ, 0x5, UR4 ;  /* 0x00000005ff047899 */ /* 0x000fe20008011404 */
[----:B------:R-:W-:Y:S01]  /*1850*/  UMOV UR30, URZ ;  /* 0x000000ff001e7c82 */ /* 0x000fe20008000000 */
[----:B------:R-:W-:Y:S02]  /*1860*/  UMOV UR31, URZ ;  /* 0x000000ff001f7c82 */ /* 0x000fe40008000000 */
[----:B--2---:R-:W-:Y:S01]  /*1870*/  UIMAD UR4, UR4, UR8, URZ ;  /* 0x00000008040472a4 */ /* 0x004fe2000f8e02ff */
[----:B------:R-:W-:-:S03]  /*1880*/  UMOV UR43, URZ ;  /* 0x000000ff002b7c82 */ /* 0x000fc60008000000 */
[----:B---3--:R-:W-:-:S04]  /*1890*/  UIMAD UR4, UR4, UR6, URZ ;  /* 0x00000006040472a4 */ /* 0x008fc8000f8e02ff */
[----:B------:R-:W-:-:S04]  /*18a0*/  UIMAD UR56, UR4, UR7, URZ ;  /* 0x00000007043872a4 */ /* 0x000fc8000f8e02ff */
[----:B------:R-:W-:Y:S02]  /*18b0*/  UISETP.NE.AND UP2, UPT, UR56, URZ, UPT ;  /* 0x000000ff3800728c */ /* 0x000fe4000bf45270 */
[----:B------:R-:W-:-:S04]  /*18c0*/  UISETP.LT.U32.AND UP0, UPT, UR56, 0x1a, UPT ;  /* 0x0000001a3800788c */ /* 0x000fc8000bf01070 */
[----:B------:R-:W-:-:S04]  /*18d0*/  USEL UR4, UR56, 0x1a, UP0 ;  /* 0x0000001a38047887 */ /* 0x000fc80008000000 */
[----:B------:R-:W-:Y:S02]  /*18e0*/  UIADD3 UR5, UPT, UPT, UR4, -0x1, URZ ;  /* 0xffffffff04057890 */ /* 0x000fe4000fffe0ff */
[----:B------:R-:W-:Y:S02]  /*18f0*/  @!UP2 UIADD3 UR5, UPT, UPT, UR4, URZ, URZ ;  /* 0x000000ff0405a290 */ /* 0x000fe4000fffe0ff */
[----:B------:R-:W-:Y:S02]  /*1900*/  UIADD3 UR53, UPT, UPT, UR56, -UR4, URZ ;  /* 0x8000000438357290 */ /* 0x000fe4000fffe0ff */
[----:B-1--4-:R-:W-:-:S12]  /*1910*/  UIADD3 UR57, UPT, UPT, UR5, 0x1, URZ ;  /* 0x0000000105397890 */ /* 0x012fd8000fffe0ff */
.L_x_40:
[----:B------:R-:W1:Y:S01]  /*1920*/  S2UR UR29, SR_CgaCtaId ;  /* 0x00000000001d79c3 */ /* 0x000e620000008800 */
[----:B------:R-:W-:Y:S01]  /*1930*/  UMOV UR4, 0x400 ;  /* 0x0000040000047882 */ /* 0x000fe20000000000 */
[----:B------:R-:W-:Y:S01]  /*1940*/  SHF.L.U32 R0, R3, 0x1f, RZ ;  /* 0x0000001f03007819 */ /* 0x000fe200000006ff */
[----:B------:R-:W-:Y:S02]  /*1950*/  UISETP.NE.AND UP0, UPT, UR56, URZ, UPT ;  /* 0x000000ff3800728c */ /* 0x000fe4000bf05270 */
[----:B------:R-:W-:Y:S02]  /*1960*/  USHF.L.U32 UR48, UR52, 0x6, URZ ;  /* 0x0000000634307899 */ /* 0x000fe400080006ff */
[----:B------:R-:W-:Y:S01]  /*1970*/  USHF.L.U32 UR18, UR23, 0x6, URZ ;  /* 0x0000000617127899 */ /* 0x000fe200080006ff */
[----:B------:R-:W-:Y:S01]  /*1980*/  UMOV UR27, URZ ;  /* 0x000000ff001b7c82 */ /* 0x000fe20008000000 */
[----:B------:R-:W-:Y:S01]  /*1990*/  UMOV UR22, URZ ;  /* 0x000000ff00167c82 */ /* 0x000fe20008000000 */
[----:B------:R-:W-:Y:S01]  /*19a0*/  UMOV UR21, URZ ;  /* 0x000000ff00157c82 */ /* 0x000fe20008000000 */
[----:B------:R-:W-:Y:S01]  /*19b0*/  UMOV UR20, URZ ;  /* 0x000000ff00147c82 */ /* 0x000fe20008000000 */
[----:B-1----:R-:W-:-:S04]  /*19c0*/  ULEA UR29, UR29, UR4, 0x18 ;  /* 0x000000041d1d7291 */ /* 0x002fc8000f8ec0ff */
[----:B------:R-:W-:-:S09]  /*19d0*/  ULEA UR4, UR30, UR29, 0x3 ;  /* 0x0000001d1e047291 */ /* 0x000fd2000f8e18ff */
[----:B------:R1:W2:Y:S01]  /*19e0*/  SYNCS.PHASECHK.TRANS64.TRYWAIT P0, [UR4+0xd0], R0 ;  /* 0x0000d000ff0075a7 */ /* 0x0002a20008001104 */
[----:B------:R-:W-:Y:S05]  /*19f0*/  BRA.U !UP0, `(.L_x_23) ;  /* 0x0000000508a87547 */ /* 0x000fea000b800000 */
[----:B------:R-:W3:Y:S01]  /*1a00*/  LDCU.128 UR12, c[0x0][0x480] ;  /* 0x00009000ff0c77ac */ /* 0x000ee20008000c00 */
[----:B------:R-:W4:Y:S01]  /*1a10*/  LDCU.128 UR8, c[0x0][0x490] ;  /* 0x00009200ff0877ac */ /* 0x000f220008000c00 */
[----:B------:R-:W1:Y:S01]  /*1a20*/  LDCU.64 UR20, c[0x0][0x4c0] ;  /* 0x00009800ff1477ac */ /* 0x000e620008000a00 */
[----:B------:R-:W1:Y:S01]  /*1a30*/  LDCU.64 UR16, c[0x0][0x4f0] ;  /* 0x00009e00ff1077ac */ /* 0x000e620008000a00 */
[----:B------:R-:W1:Y:S01]  /*1a40*/  LDCU UR19, c[0x0][0x4c8] ;  /* 0x00009900ff1377ac */ /* 0x000e620008000800 */
[----:B---3--:R-:W-:Y:S02]  /*1a50*/  UIMAD.WIDE.U32 UR4, UR48, UR13, URZ ;  /* 0x0000000d300472a5 */ /* 0x008fe4000f8e00ff */
[----:B------:R-:W-:Y:S02]  /*1a60*/  UISETP.NE.AND UP0, UPT, UR12, 0x1, UPT ;  /* 0x000000010c00788c */ /* 0x000fe4000bf05270 */
[----:B------:R-:W-:Y:S01]  /*1a70*/  USHF.R.U32.HI UR5, URZ, UR14, UR5 ;  /* 0x0000000eff057299 */ /* 0x000fe20008011605 */
[----:B------:R-:W3:Y:S03]  /*1a80*/  LDCU UR52, c[0x0][0x38c] ;  /* 0x00007180ff3477ac */ /* 0x000ee60008000800 */
[----:B------:R-:W-:-:S02]  /*1a90*/  USEL UR5, UR48, UR5, !UP0 ;  /* 0x0000000530057287 */ /* 0x000fc4000c000000 */
[----:B------:R-:W-:Y:S02]  /*1aa0*/  UISETP.NE.AND UP0, UPT, UR15, 0x1, UPT ;  /* 0x000000010f00788c */ /* 0x000fe4000bf05270 */
[----:B----4-:R-:W-:Y:S01]  /*1ab0*/  UIMAD.WIDE.U32 UR6, UR5, UR8, URZ ;  /* 0x00000008050672a5 */ /* 0x010fe2000f8e00ff */
[----:B------:R-:W4:Y:S01]  /*1ac0*/  LDCU UR8, c[0x0][0x4a0] ;  /* 0x00009400ff0877ac */ /* 0x000f220008000800 */
[----:B------:R-:W1:Y:S05]  /*1ad0*/  LDCU UR23, c[0x0][0x4cc] ;  /* 0x00009980ff1777ac */ /* 0x000e6a0008000800 */
[----:B------:R-:W-:Y:S01]  /*1ae0*/  UMOV UR4, UR7 ;  /* 0x0000000700047c82 */ /* 0x000fe20008000000 */
[----:B------:R-:W1:Y:S01]  /*1af0*/  LDCU.64 UR40, c[0x0][0x390] ;  /* 0x00007200ff2877ac */ /* 0x000e620008000a00 */
[----:B------:R-:W-:Y:S01]  /*1b00*/  USHF.R.U32.HI UR4, URZ, UR9, UR4 ;  /* 0x00000009ff047299 */ /* 0x000fe20008011604 */
[----:B------:R-:W1:Y:S03]  /*1b10*/  LDCU UR9, c[0x0][0x4ec] ;  /* 0x00009d80ff0977ac */ /* 0x000e660008000800 */
[----:B------:R-:W-:-:S02]  /*1b20*/  USEL UR4, UR5, UR4, !UP0 ;  /* 0x0000000405047287 */ /* 0x000fc4000c000000 */
[----:B------:R-:W-:Y:S02]  /*1b30*/  UISETP.NE.AND UP0, UPT, UR10, 0x1, UPT ;  /* 0x000000010a00788c */ /* 0x000fe4000bf05270 */
[----:B------:R-:W-:Y:S01]  /*1b40*/  UIMAD.WIDE.U32 UR6, UR4, UR11, URZ ;  /* 0x0000000b040672a5 */ /* 0x000fe2000f8e00ff */
[----:B------:R-:W1:Y:S01]  /*1b50*/  LDCU.64 UR24, c[0x0][0x4d0] ;  /* 0x00009a00ff1877ac */ /* 0x000e620008000a00 */
[----:B------:R-:W-:-:S05]  /*1b60*/  UIADD3 UR43, UPT, UPT, UR57, UR31, URZ ;  /* 0x0000001f392b7290 */ /* 0x000fca000fffe0ff */
[----:B------:R-:W-:Y:S01]  /*1b70*/  UMOV UR6, UR7 ;  /* 0x0000000700067c82 */ /* 0x000fe20008000000 */
[----:B------:R-:W-:Y:S02]  /*1b80*/  UIADD3 UR7, UPT, UPT, -UR4, URZ, URZ ;  /* 0x000000ff04077290 */ /* 0x000fe4000fffe1ff */
[----:B----4-:R-:W-:Y:S02]  /*1b90*/  USHF.R.U32.HI UR6, URZ, UR8, UR6 ;  /* 0x00000008ff067299 */ /* 0x010fe40008011606 */
[----:B------:R-:W-:Y:S02]  /*1ba0*/  UIADD3 UR8, UPT, UPT, -UR5, URZ, URZ ;  /* 0x000000ff05087290 */ /* 0x000fe4000fffe1ff */
[----:B------:R-:W-:Y:S02]  /*1bb0*/  USEL UR14, UR4, UR6, !UP0 ;  /* 0x00000006040e7287 */ /* 0x000fe4000c000000 */
[----:B------:R-:W-:Y:S02]  /*1bc0*/  UIMAD UR7, UR15, UR7, UR5 ;  /* 0x000000070f0772a4 */ /* 0x000fe4000f8e0205 */
[----:B------:R-:W-:-:S02]  /*1bd0*/  UIADD3 UR6, UPT, UPT, -UR14, URZ, URZ ;  /* 0x000000ff0e067290 */ /* 0x000fc4000fffe1ff */
[----:B------:R-:W-:Y:S02]  /*1be0*/  UIMAD UR8, UR12, UR8, UR48 ;  /* 0x000000080c0872a4 */ /* 0x000fe4000f8e0230 */
[----:B------:R-:W-:Y:S02]  /*1bf0*/  UIMAD UR13, UR10, UR6, UR4 ;  /* 0x000000060a0d72a4 */ /* 0x000fe4000f8e0204 */
[----:B-1----:R-:W-:Y:S02]  /*1c00*/  UIMAD UR11, UR8, UR20, UR9 ;  /* 0x00000014080b72a4 */ /* 0x002fe4000f8e0209 */
[----:B------:R-:W-:Y:S01]  /*1c10*/  UIMAD UR12, UR7, UR21, UR16 ;  /* 0x00000015070c72a4 */ /* 0x000fe2000f8e0210 */
[----:B------:R-:W1:Y:S02]  /*1c20*/  LDCU.64 UR4, c[0x0][0x4f8] ;  /* 0x00009f00ff0477ac */ /* 0x000e640008000a00 */
[----:B------:R-:W4:Y:S01]  /*1c30*/  LDCU UR6, c[0x0][0x500] ;  /* 0x0000a000ff0677ac */ /* 0x000f220008000800 */
[----:B------:R-:W-:Y:S01]  /*1c40*/  UIMAD UR13, UR13, UR19, UR17 ;  /* 0x000000130d0d72a4 */ /* 0x000fe2000f8e0211 */
[----:B------:R-:W-:Y:S01]  /*1c50*/  UMOV UR27, URZ ;  /* 0x000000ff001b7c82 */ /* 0x000fe20008000000 */
[----:B------:R-:W-:Y:S01]  /*1c60*/  UMOV UR7, UR30 ;  /* 0x0000001e00077c82 */ /* 0x000fe20008000000 */
[----:B------:R-:W-:Y:S01]  /*1c70*/  UMOV UR20, URZ ;  /* 0x000000ff00147c82 */ /* 0x000fe20008000000 */
[----:B------:R-:W-:Y:S01]  /*1c80*/  UMOV UR21, URZ ;  /* 0x000000ff00157c82 */ /* 0x000fe20008000000 */
[----:B---3--:R-:W-:-:S07]  /*1c90*/  UMOV UR22, URZ ;  /* 0x000000ff00167c82 */ /* 0x008fce0008000000 */
.L_x_29:
[----:B------:R-:W-:Y:S01]  /*1ca0*/  @!P3 MOV R4, 0x2000 ;  /* 0x000020000004b802 */ /* 0x000fe20000000f00 */
[----:B------:R-:W-:Y:S01]  /*1cb0*/  ULEA UR9, UR7, UR29, 0x3 ;  /* 0x0000001d07097291 */ /* 0x000fe2000f8e18ff */
[----:B--2---:R-:W-:Y:S11]  /*1cc0*/  @P0 BRA `(.L_x_24) ;  /* 0x00000000000c0947 */ /* 0x004ff60003800000 */
[----:B------:R-:W-:Y:S04]  /*1cd0*/  SHF.L.U32 R5, R3, 0x1f, RZ ;  /* 0x0000001f03057819 */ /* 0x000fe800000006ff */
[----:B------:R-:W2:Y:S02]  /*1ce0*/  SYNCS.PHASECHK.TRANS64.TRYWAIT P0, [UR9+0xd0], R5 ;  /* 0x0000d005ff0075a7 */ /* 0x000ea40008001109 */
[----:B--2---:R-:W-:Y:S05]  /*1cf0*/  @!P0 BRA `(.L_x_25) ;  /* 0x0000006800e88947 */ /* 0x004fea0003800000 */
.L_x_24:
[----:B------:R3:W-:Y:S01]  /*1d00*/  @!P3 SYNCS.ARRIVE.TRANS64 RZ, [UR9], R4 ;  /* 0x00000004ffffb9a7 */ /* 0x0007e20008000009 */
[----:B------:R-:W-:Y:S04]  /*1d10*/  ULOP3.LUT UR8, UR37, 0x2, URZ, 0xfc, !UPT ;  /* 0x0000000225087892 */ /* 0x000fe8000f8efcff */
[----:B------:R-:W-:Y:S09]  /*1d20*/  UISETP.NE.AND UP0, UPT, UR8, 0x2, UPT ;  /* 0x000000020800788c */ /* 0x000ff2000bf05270 */
[----:B------:R-:W-:Y:S05]  /*1d30*/  BRA.U UP0, `(.L_x_26) ;  /* 0x0000000100047547 */ /* 0x000fea000b800000 */
[----:B-1--4-:R-:W-:Y:S05]  /*1d40*/  BPT.TRAP 0x1 ;  /* 0x000000040000795c */ /* 0x012fea0000300000 */
.L_x_26:
[----:B------:R-:W-:Y:S04]  /*1d50*/  BSSY.RECONVERGENT B0, `(.L_x_27) ;  /* 0x0000003000007945 */ /* 0x000fe80003800200 */
[----:B------:R-:W-:Y:S05]  /*1d60*/  @P2 BRA `(.L_x_28) ;  /* 0x0000000000042947 */ /* 0x000fea0003800000 */
[----:B-1--4-:R-:W-:Y:S05]  /*1d70*/  BPT.TRAP 0x1 ;  /* 0x000000040000795c */ /* 0x012fea0000300000 */
.L_x_28:
[----:B-1--4-:R-:W-:Y:S05]  /*1d80*/  BSYNC.RECONVERGENT B0 ;  /* 0x0000000000007941 */ /* 0x012fea0003800200 */
.L_x_27:
[----:B------:R-:W-:Y:S02]  /*1d90*/  UIADD3 UR8, UPT, UPT, UR7, 0x1, URZ ;  /* 0x0000000107087890 */ /* 0x000fe4000fffe0ff */
[----:B------:R-:W-:Y:S02]  /*1da0*/  UIMAD UR16, UR20, UR23, UR4 ;  /* 0x00000017141072a4 */ /* 0x000fe4000f8e0204 */
[----:B------:R-:W-:Y:S02]  /*1db0*/  UISETP.NE.AND UP0, UPT, UR8, 0x1a, UPT ;  /* 0x0000001a0800788c */ /* 0x000fe4000bf05270 */
[----:B------:R-:W-:Y:S02]  /*1dc0*/  UIMAD UR15, UR21, UR24, UR5 ;  /* 0x00000018150f72a4 */ /* 0x000fe4000f8e0205 */
[----:B------:R-:W-:Y:S02]  /*1dd0*/  USEL UR10, URZ, 0x1, UP0 ;  /* 0x00000001ff0a7887 */ /* 0x000fe40008000000 */
[----:B------:R-:W-:Y:S02]  /*1de0*/  USEL UR30, UR8, URZ, UP0 ;  /* 0x000000ff081e7287 */ /* 0x000fe40008000000 */
[----:B------:R-:W-:Y:S02]  /*1df0*/  ULEA UR17, UR7, UR42, 0xb ;  /* 0x0000002a07117291 */ /* 0x000fe4000f8e58ff */
[----:B------:R-:W-:Y:S01]  /*1e00*/  ULEA UR8, UR30, UR29, 0x3 ;  /* 0x0000001d1e087291 */ /* 0x000fe2000f8e18ff */
[----:B------:R-:W-:Y:S01]  /*1e10*/  LOP3.LUT R3, R3, UR10, RZ, 0x3c, !PT ;  /* 0x0000000a03037c12 */ /* 0x000fe2000f8e3cff */
[----:B------:R-:W-:Y:S02]  /*1e20*/  ULEA UR15, UR15, UR16, 0x5 ;  /* 0x000000100f0f7291 */ /* 0x000fe4000f8e28ff */
[----:B------:R-:W-:Y:S01]  /*1e30*/  UIADD3 UR34, UP1, UPT, UR44, 0x80, URZ ;  /* 0x000000802c227890 */ /* 0x000fe2000ff3e0ff */
[----:B--2---:R-:W-:Y:S01]  /*1e40*/  SHF.L.U32 R0, R3, 0x1f, RZ ;  /* 0x0000001f03007819 */ /* 0x004fe200000006ff */
[----:B------:R-:W-:Y:S02]  /*1e50*/  USHF.L.U32 UR10, UR27, 0x5, URZ ;  /* 0x000000051b0a7899 */ /* 0x000fe400080006ff */
[----:B------:R-:W-:Y:S01]  /*1e60*/  UIADD3.X UR35, UPT, UPT, URZ, UR45, URZ, UP1, !UPT ;  /* 0x0000002dff237290 */ /* 0x000fe20008ffe4ff */
[----:B------:R1:W2:Y:S01]  /*1e70*/  SYNCS.PHASECHK.TRANS64.TRYWAIT P0, [UR8+0xd0], R0 ;  /* 0x0000d000ff0075a7 */ /* 0x0002a20008001108 */
[----:B------:R-:W-:Y:S02]  /*1e80*/  ULEA UR8, UR7, UR29, 0xc ;  /* 0x0000001d07087291 */ /* 0x000fe4000f8e60ff */
[----:B------:R-:W-:Y:S02]  /*1e90*/  UIMAD UR7, UR22, UR25, UR6 ;  /* 0x00000019160772a4 */ /* 0x000fe4000f8e0206 */
[----:B------:R-:W-:Y:S02]  /*1ea0*/  UIADD3 UR8, UPT, UPT, UR8, 0x3600, URZ ;  /* 0x0000360008087890 */ /* 0x000fe4000fffe0ff */
[----:B------:R-:W-:Y:S02]  /*1eb0*/  ULEA UR7, UR7, UR15, 0xa ;  /* 0x0000000f07077291 */ /* 0x000fe4000f8e50ff */
[----:B------:R-:W-:Y:S02]  /*1ec0*/  UIADD3 UR32, UP0, UPT, UR44, 0x200, URZ ;  /* 0x000002002c207890 */ /* 0x000fe4000ff1e0ff */
[----:B------:R-:W-:Y:S02]  /*1ed0*/  UPRMT UR7, UR7, 0x5410, URZ ;  /* 0x0000541007077896 */ /* 0x000fe400080000ff */
[----:B------:R-:W-:Y:S02]  /*1ee0*/  ULEA UR17, UR17, UR29, 0x1 ;  /* 0x0000001d11117291 */ /* 0x000fe4000f8e08ff */
[----:B------:R-:W-:Y:S02]  /*1ef0*/  UIADD3.X UR33, UPT, UPT, URZ, UR45, URZ, UP0, !UPT ;  /* 0x0000002dff217290 */ /* 0x000fe400087fe4ff */
[----:B------:R-:W-:Y:S02]  /*1f00*/  ULOP3.LUT UR19, UR38, UR10, URZ, 0xfc, !UPT ;  /* 0x0000000a26137292 */ /* 0x000fe4000f8efcff */
[----:B------:R-:W-:Y:S01]  /*1f10*/  UIADD3 UR16, UPT, UPT, UR17, 0x1d600, URZ ;  /* 0x0001d60011107890 */ /* 0x000fe2000fffe0ff */
[----:B------:R4:W-:Y:S01]  /*1f20*/  UTMALDG.5D.IM2COL [UR8], [UR34], UR7 ;  /* 0x00000008220073b4 */ /* 0x0009e20008060007 */
[----:B------:R-:W-:Y:S02]  /*1f30*/  UIADD3 UR36, UPT, UPT, UR20, 0x1, URZ ;  /* 0x0000000114247890 */ /* 0x000fe4000fffe0ff */
[----:B------:R-:W-:Y:S02]  /*1f40*/  UIADD3 UR28, UPT, UPT, UR21, 0x1, URZ ;  /* 0x00000001151c7890 */ /* 0x000fe4000fffe0ff */
[----:B------:R-:W-:Y:S02]  /*1f50*/  UISETP.NE.AND UP2, UPT, UR36, UR52, UPT ;  /* 0x000000342400728c */ /* 0x000fe4000bf45270 */
[----:B------:R-:W-:Y:S02]  /*1f60*/  UIADD3 UR26, UPT, UPT, UR22, 0x1, URZ ;  /* 0x00000001161a7890 */ /* 0x000fe4000fffe0ff */
[----:B------:R-:W-:Y:S01]  /*1f70*/  UIADD3 UR31, UPT, UPT, UR31, 0x1, URZ ;  /* 0x000000011f1f7890 */ /* 0x000fe2000fffe0ff */
[----:B------:R-:W-:Y:S01]  /*1f80*/  UMOV UR49, 0x30000 ;  /* 0x0003000000317882 */ /* 0x000fe20000000000 */
[----:B------:R-:W-:Y:S01]  /*1f90*/  UMOV UR46, 0x0 ;  /* 0x00000000002e7882 */ /* 0x000fe20000000000 */
[----:B------:R-:W-:Y:S01]  /*1fa0*/  UMOV UR47, 0x10000000 ;  /* 0x10000000002f7882 */ /* 0x000fe20000000000 */
[----:B------:R-:W-:Y:S03]  /*1fb0*/  UMOV UR17, UR9 ;  /* 0x0000000900117c82 */ /* 0x000fe60008000000 */
[----:B------:R-:W-:Y:S01]  /*1fc0*/  @UP2 UIADD3 UR28, UPT, UPT, UR21, URZ, URZ ;  /* 0x000000ff151c2290 */ /* 0x000fe2000fffe0ff */
[----:B------:R3:W-:Y:S03]  /*1fd0*/  UTMALDG.5D.MULTICAST [UR16], [UR32], UR49, desc[UR46] ;  /* 0x00002e10200073b4 */ /* 0x0007e60008021831 */
[----:B------:R-:W-:Y:S11]  /*1fe0*/  UISETP.NE.AND UP1, UPT, UR28, UR40, UPT ;  /* 0x000000281c00728c */ /* 0x000ff6000bf25270 */
[----:B------:R-:W-:Y:S04]  /*1ff0*/  @UP1 UIADD3 UR26, UPT, UPT, UR22, URZ, URZ ;  /* 0x000000ff161a1290 */ /* 0x000fe8000fffe0ff */
[----:B------:R-:W-:Y:S02]  /*2000*/  UISETP.NE.AND UP0, UPT, UR26, UR41, UPT ;  /* 0x000000291a00728c */ /* 0x000fe4000bf05270 */
[----:B----4-:R-:W-:Y:S01]  /*2010*/  UIADD3 UR8, UPT, UPT, UR27, 0x1, URZ ;  /* 0x000000011b087890 */ /* 0x010fe2000fffe0ff */
[----:B------:R-:W-:Y:S08]  /*2020*/  UMOV UR7, UR30 ;  /* 0x0000001e00077c82 */ /* 0x000ff00008000000 */
[----:B------:R-:W-:Y:S07]  /*2030*/  @UP0 UIADD3 UR8, UPT, UPT, UR27, URZ, URZ ;  /* 0x000000ff1b080290 */ /* 0x000fee000fffe0ff */
[----:B------:R-:W-:Y:S01]  /*2040*/  UMOV UR27, UR8 ;  /* 0x00000008001b7c82 */ /* 0x000fe20008000000 */
[----:B---3--:R-:W-:Y:S02]  /*2050*/  USEL UR22, UR26, URZ, UP0 ;  /* 0x000000ff1a167287 */ /* 0x008fe40008000000 */
[----:B------:R-:W-:Y:S02]  /*2060*/  UISETP.NE.AND UP0, UPT, UR31, UR43, UPT ;  /* 0x0000002b1f00728c */ /* 0x000fe4000bf05270 */
[----:B------:R-:W-:Y:S02]  /*2070*/  USEL UR20, UR36, URZ, UP2 ;  /* 0x000000ff24147287 */ /* 0x000fe40009000000 */
[----:B------:R-:W-:Y:S05]  /*2080*/  USEL UR21, UR28, URZ, UP1 ;  /* 0x000000ff1c157287 */ /* 0x000fea0008800000 */
[----:B-1----:R-:W-:Y:S07]  /*2090*/  BRA.U UP0, `(.L_x_29) ;  /* 0xfffffffd00007547 */ /* 0x002fee000b83ffff */
.L_x_23:
[----:B------:R-:W-:Y:S01]  /*20a0*/  ULEA UR4, UR30, UR29, 0x3 ;  /* 0x0000001d1e047291 */ /* 0x000fe2000f8e18ff */
[----:B-1----:R-:W-:Y:S01]  /*20b0*/  SHF.L.U32 R0, R3, 0x1f, RZ ;  /* 0x0000001f03007819 */ /* 0x002fe200000006ff */
[----:B------:R-:W-:Y:S01]  /*20c0*/  @!P1 SYNCS.ARRIVE.TRANS64.A1T0 RZ, [UR29+0x1d8], RZ ;  /* 0x0001d8ffffff99a7 */ /* 0x000fe2000810001d */
[----:B------:R-:W-:-:S06]  /*20d0*/  UISETP.GE.AND UP0, UPT, UR53, 0x1, UPT ;  /* 0x000000013500788c */ /* 0x000fcc000bf06270 */
[----:B--2---:R1:W2:Y:S03]  /*20e0*/  SYNCS.PHASECHK.TRANS64.TRYWAIT P0, [UR4+0xd0], R0 ;  /* 0x0000d000ff0075a7 */ /* 0x0042a60008001104 */
[----:B------:R-:W-:Y:S05]  /*20f0*/  BRA.U !UP0, `(.L_x_30) ;  /* 0x0000000508a07547 */ /* 0x000fea000b800000 */
[----:B------:R-:W3:Y:S01]  /*2100*/  LDCU.128 UR8, c[0x0][0x480] ;  /* 0x00009000ff0877ac */ /* 0x000ee20008000c00 */
[----:B------:R-:W4:Y:S01]  /*2110*/  LDCU.128 UR32, c[0x0][0x490] ;  /* 0x00009200ff2077ac */ /* 0x000f220008000c00 */
[----:B------:R-:W1:Y:S01]  /*2120*/  LDCU UR13, c[0x0][0x4c8] ;  /* 0x00009900ff0d77ac */ /* 0x000e620008000800 */
        /* <DEDUP_REMOVED lines=14> */
[----:B------:R-:W4:Y:S03]  /*2210*/  LDCU.64 UR32, c[0x0][0x4c0] ;  /* 0x00009800ff2077ac */ /* 0x000f260008000a00 */
[----:B------:R-:W-:-:S02]  /*2220*/  USEL UR4, UR5, UR4, !UP0 ;  /* 0x0000000405047287 */ /* 0x000fc4000c000000 */
[----:B------:R-:W-:Y:S02]  /*2230*/  UISETP.NE.AND UP0, UPT, UR34, 0x1, UPT ;  /* 0x000000012200788c */ /* 0x000fe4000bf05270 */
[----:B------:R-:W-:Y:S01]  /*2240*/  UIMAD.WIDE.U32 UR6, UR4, UR35, URZ ;  /* 0x00000023040672a5 */ /* 0x000fe2000f8e00ff */
[----:B------:R-:W1:Y:S01]  /*2250*/  LDCU.64 UR24, c[0x0][0x4d0] ;  /* 0x00009a00ff1877ac */ /* 0x000e620008000a00 */
[----:B------:R-:W-:-:S05]  /*2260*/  UIADD3 UR43, UPT, UPT, UR53, UR43, URZ ;  /* 0x0000002b352b7290 */ /* 0x000fca000fffe0ff */
[----:B------:R-:W-:Y:S01]  /*2270*/  UMOV UR6, UR7 ;  /* 0x0000000700067c82 */ /* 0x000fe20008000000 */
[----:B------:R-:W-:Y:S02]  /*2280*/  UIADD3 UR7, UPT, UPT, -UR5, URZ, URZ ;  /* 0x000000ff05077290 */ /* 0x000fe4000fffe1ff */
[----:B---3--:R-:W-:Y:S02]  /*2290*/  USHF.R.U32.HI UR6, URZ, UR9, UR6 ;  /* 0x00000009ff067299 */ /* 0x008fe40008011606 */
[----:B------:R-:W-:Y:S02]  /*22a0*/  UIMAD UR7, UR8, UR7, UR48 ;  /* 0x00000007080772a4 */ /* 0x000fe4000f8e0230 */
[----:B------:R-:W-:Y:S02]  /*22b0*/  USEL UR14, UR4, UR6, !UP0 ;  /* 0x00000006040e7287 */ /* 0x000fe4000c000000 */
[----:B------:R-:W-:Y:S02]  /*22c0*/  UIADD3 UR6, UPT, UPT, -UR4, URZ, URZ ;  /* 0x000000ff04067290 */ /* 0x000fe4000fffe1ff */
[----:B------:R-:W-:-:S02]  /*22d0*/  UIADD3 UR9, UPT, UPT, -UR14, URZ, URZ ;  /* 0x000000ff0e097290 */ /* 0x000fc4000fffe1ff */
[----:B------:R-:W-:Y:S02]  /*22e0*/  UIMAD UR12, UR11, UR6, UR5 ;  /* 0x000000060b0c72a4 */ /* 0x000fe4000f8e0205 */
[----:B------:R-:W-:Y:S02]  /*22f0*/  UIMAD UR9, UR34, UR9, UR4 ;  /* 0x00000009220972a4 */ /* 0x000fe4000f8e0204 */
[----:B----4-:R-:W-:Y:S01]  /*2300*/  UIMAD UR11, UR7, UR32, UR10 ;  /* 0x00000020070b72a4 */ /* 0x010fe2000f8e020a */
[----:B------:R-:W3:Y:S02]  /*2310*/  LDCU.64 UR4, c[0x0][0x4f8] ;  /* 0x00009f00ff0477ac */ /* 0x000ee40008000a00 */
[----:B------:R-:W4:Y:S01]  /*2320*/  LDCU UR6, c[0x0][0x500] ;  /* 0x0000a000ff0677ac */ /* 0x000f220008000800 */
[----:B-1----:R-:W-:Y:S02]  /*2330*/  UIMAD UR12, UR12, UR33, UR16 ;  /* 0x000000210c0c72a4 */ /* 0x002fe4000f8e0210 */
[----:B------:R-:W-:Y:S01]  /*2340*/  UIMAD UR13, UR9, UR13, UR17 ;  /* 0x0000000d090d72a4 */ /* 0x000fe2000f8e0211 */
[----:B------:R-:W-:Y:S01]  /*2350*/  UMOV UR36, UR53 ;  /* 0x0000003500247c82 */ /* 0x000fe20008000000 */
[----:B------:R-:W-:-:S10]  /*2360*/  UMOV UR7, UR30 ;  /* 0x0000001e00077c82 */ /* 0x000fd40008000000 */
.L_x_36:
[----:B------:R-:W-:Y:S01]  /*2370*/  @!P3 MOV R4, 0x2000 ;  /* 0x000020000004b802 */ /* 0x000fe20000000f00 */
[----:B------:R-:W-:Y:S01]  /*2380*/  ULEA UR9, UR7, UR29, 0x3 ;  /* 0x0000001d07097291 */ /* 0x000fe2000f8e18ff */
[----:B--23--:R-:W-:Y:S11]  /*2390*/  @P0 BRA `(.L_x_31) ;  /* 0x00000000000c0947 */ /* 0x00cff60003800000 */
[----:B------:R-:W-:Y:S04]  /*23a0*/  SHF.L.U32 R5, R3, 0x1f, RZ ;  /* 0x0000001f03057819 */ /* 0x000fe800000006ff */
[----:B------:R-:W1:Y:S02]  /*23b0*/  SYNCS.PHASECHK.TRANS64.TRYWAIT P0, [UR9+0xd0], R5 ;  /* 0x0000d005ff0075a7 */ /* 0x000e640008001109 */
[----:B-1----:R-:W-:Y:S05]  /*23c0*/  @!P0 BRA `(.L_x_32) ;  /* 0x00000064004c8947 */ /* 0x002fea0003800000 */
.L_x_31:
[----:B------:R2:W-:Y:S01]  /*23d0*/  @!P3 SYNCS.ARRIVE.TRANS64 RZ, [UR9], R4 ;  /* 0x00000004ffffb9a7 */ /* 0x0005e20008000009 */
[----:B------:R-:W-:Y:S04]  /*23e0*/  ULOP3.LUT UR8, UR37, 0x2, URZ, 0xfc, !UPT ;  /* 0x0000000225087892 */ /* 0x000fe8000f8efcff */
[----:B------:R-:W-:Y:S09]  /*23f0*/  UISETP.NE.AND UP0, UPT, UR8, 0x2, UPT ;  /* 0x000000020800788c */ /* 0x000ff2000bf05270 */
[----:B------:R-:W-:Y:S05]  /*2400*/  BRA.U UP0, `(.L_x_33) ;  /* 0x0000000100047547 */ /* 0x000fea000b800000 */
[----:B---34-:R-:W-:Y:S05]  /*2410*/  BPT.TRAP 0x1 ;  /* 0x000000040000795c */ /* 0x018fea0000300000 */
.L_x_33:
[----:B------:R-:W-:Y:S04]  /*2420*/  BSSY.RECONVERGENT B0, `(.L_x_34) ;  /* 0x0000003000007945 */ /* 0x000fe80003800200 */
[----:B------:R-:W-:Y:S05]  /*2430*/  @P2 BRA `(.L_x_35) ;  /* 0x0000000000042947 */ /* 0x000fea0003800000 */
[----:B---34-:R-:W-:Y:S05]  /*2440*/  BPT.TRAP 0x1 ;  /* 0x000000040000795c */ /* 0x018fea0000300000 */
.L_x_35:
[----:B---34-:R-:W-:Y:S05]  /*2450*/  BSYNC.RECONVERGENT B0 ;  /* 0x0000000000007941 */ /* 0x018fea0003800200 */
.L_x_34:
        /* <DEDUP_REMOVED lines=11> */
[----:B-1----:R-:W-:Y:S01]  /*2510*/  SHF.L.U32 R0, R3, 0x1f, RZ ;  /* 0x0000001f03007819 */ /* 0x002fe200000006ff */
[----:B------:R-:W-:Y:S02]  /*2520*/  USHF.L.U32 UR10, UR27, 0x5, URZ ;  /* 0x000000051b0a7899 */ /* 0x000fe400080006ff */
[----:B------:R-:W-:Y:S01]  /*2530*/  UIADD3.X UR35, UPT, UPT, URZ, UR45, URZ, UP0, !UPT ;  /* 0x0000002dff237290 */ /* 0x000fe200087fe4ff */
[----:B------:R1:W3:Y:S01]  /*2540*/  SYNCS.PHASECHK.TRANS64.TRYWAIT P0, [UR8+0xd0], R0 ;  /* 0x0000d000ff0075a7 */ /* 0x0002e20008001108 */
        /* <DEDUP_REMOVED lines=14> */
[----:B------:R-:W-:Y:S01]  /*2630*/  UIADD3 UR26, UPT, UPT, UR22, 0x1, URZ ;  /* 0x00000001161a7890 */ /* 0x000fe2000fffe0ff */
[----:B------:R-:W-:Y:S01]  /*2640*/  UMOV UR48, 0x30000 ;  /* 0x0003000000307882 */ /* 0x000fe20000000000 */
[----:B------:R-:W-:Y:S01]  /*2650*/  UMOV UR46, 0x0 ;  /* 0x00000000002e7882 */ /* 0x000fe20000000000 */
[----:B------:R-:W-:Y:S01]  /*2660*/  UMOV UR47, 0x10000000 ;  /* 0x10000000002f7882 */ /* 0x000fe20000000000 */
[----:B------:R-:W-:Y:S02]  /*2670*/  UMOV UR17, UR9 ;  /* 0x0000000900117c82 */ /* 0x000fe40008000000 */
[----:B------:R2:W-:Y:S03]  /*2680*/  UTMALDG.5D.MULTICAST [UR16], [UR32], UR48, desc[UR46] ;  /* 0x00002e10200073b4 */ /* 0x0005e60008021830 */
[----:B------:R-:W-:Y:S04]  /*2690*/  @UP2 UIADD3 UR28, UPT, UPT, UR21, URZ, URZ ;  /* 0x000000ff151c2290 */ /* 0x000fe8000fffe0ff */
[----:B------:R-:W-:Y:S11]  /*26a0*/  UISETP.NE.AND UP1, UPT, UR28, UR40, UPT ;  /* 0x000000281c00728c */ /* 0x000ff6000bf25270 */
[----:B------:R-:W-:Y:S04]  /*26b0*/  @UP1 UIADD3 UR26, UPT, UPT, UR22, URZ, URZ ;  /* 0x000000ff161a1290 */ /* 0x000fe8000fffe0ff */
[----:B------:R-:W-:Y:S02]  /*26c0*/  UISETP.NE.AND UP0, UPT, UR26, UR41, UPT ;  /* 0x000000291a00728c */ /* 0x000fe4000bf05270 */
[----:B----4-:R-:W-:Y:S02]  /*26d0*/  UIADD3 UR8, UPT, UPT, UR27, 0x1, URZ ;  /* 0x000000011b087890 */ /* 0x010fe4000fffe0ff */
[----:B------:R-:W-:Y:S07]  /*26e0*/  UIADD3 UR7, UPT, UPT, UR36, -0x1, URZ ;  /* 0xffffffff24077890 */ /* 0x000fee000fffe0ff */
[----:B------:R-:W-:Y:S07]  /*26f0*/  @UP0 UIADD3 UR8, UPT, UPT, UR27, URZ, URZ ;  /* 0x000000ff1b080290 */ /* 0x000fee000fffe0ff */
[----:B------:R-:W-:Y:S01]  /*2700*/  UMOV UR27, UR8 ;  /* 0x00000008001b7c82 */ /* 0x000fe20008000000 */
[----:B--2---:R-:W-:Y:S02]  /*2710*/  USEL UR22, UR26, URZ, UP0 ;  /* 0x000000ff1a167287 */ /* 0x004fe40008000000 */
[----:B------:R-:W-:Y:S02]  /*2720*/  UISETP.GT.U32.AND UP0, UPT, UR36, 0x1, UPT ;  /* 0x000000012400788c */ /* 0x000fe4000bf04070 */
[----:B------:R-:W-:Y:S02]  /*2730*/  USEL UR20, UR31, URZ, UP2 ;  /* 0x000000ff1f147287 */ /* 0x000fe40009000000 */
[----:B------:R-:W-:Y:S01]  /*2740*/  USEL UR21, UR28, URZ, UP1 ;  /* 0x000000ff1c157287 */ /* 0x000fe20008800000 */
[----:B------:R-:W-:Y:S01]  /*2750*/  UMOV UR36, UR7 ;  /* 0x0000000700247c82 */ /* 0x000fe20008000000 */
[----:B------:R-:W-:Y:S03]  /*2760*/  UMOV UR7, UR30 ;  /* 0x0000001e00077c82 */ /* 0x000fe60008000000 */
[----:B-1----:R-:W-:Y:S07]  /*2770*/  BRA.U UP0, `(.L_x_36) ;  /* 0xfffffff900fc7547 */ /* 0x002fee000b83ffff */
.L_x_30:
[----:B------:R-:W-:Y:S01]  /*2780*/  SHF.L.U32 R4, R2, 0x1f, RZ ;  /* 0x0000001f02047819 */ /* 0x000fe200000006ff */
[----:B------:R-:W-:-:S03]  /*2790*/  NOP ;  /* 0x0000000000007918 */ /* 0x000fc60000000000 */
[----:B--23--:R-:W2:Y:S02]  /*27a0*/  SYNCS.PHASECHK.TRANS64.TRYWAIT P0, [UR29+0x1e0], R4 ;  /* 0x0001e004ff0075a7 */ /* 0x00cea4000800111d */
[----:B--2---:R-:W-:Y:S05]  /*27b0*/  @!P0 BRA `(.L_x_37) ;  /* 0x0000006000688947 */ /* 0x004fea0003800000 */
.L_x_140:
[----:B-1----:R-:W1:Y:S01]  /*27c0*/  LDS.128 R4, [UR29+0x220] ;  /* 0x0002201dff047984 */ /* 0x002e620008000c00 */
[----:B------:R-:W-:Y:S02]  /*27d0*/  UIADD3 UR4, UPT, UPT, UR29, 0x1e8, URZ ;  /* 0x000001e81d047890 */ /* 0x000fe4000fffe0ff */
[----:B------:R-:W-:Y:S01]  /*27e0*/  UISETP.GE.AND UP0, UPT, UR39, 0x1, UPT ;  /* 0x000000012700788c */ /* 0x000fe2000bf06270 */
[----:B------:R-:W-:Y:S01]  /*27f0*/  @!PT LDS RZ, [RZ] ;  /* 0x00000000fffff984 */ /* 0x000fe20000000800 */
[----:B------:R-:W-:Y:S01]  /*2800*/  @!PT LDS RZ, [RZ] ;  /* 0x00000000fffff984 */ /* 0x000fe20000000800 */
[----:B------:R-:W-:Y:S01]  /*2810*/  @!PT LDS RZ, [RZ] ;  /* 0x00000000fffff984 */ /* 0x000fe20000000800 */
[----:B------:R-:W-:Y:S01]  /*2820*/  @!PT LDS RZ, [RZ] ;  /* 0x00000000fffff984 */ /* 0x000fe20000000800 */
[----:B------:R2:W-:Y:S06]  /*2830*/  MEMBAR.ALL.CTA ;  /* 0x0000000000007992 */ /* 0x0005ec0000008000 */
[----:B--2---:R-:W2:Y:S01]  /*2840*/  FENCE.VIEW.ASYNC.S ;  /* 0x00000000000073c6 */ /* 0x004ea20000000000 */
[----:B------:R-:W-:-:S09]  /*2850*/  UPRMT UR4, URZ, 0x654, UR4 ;  /* 0x00000654ff047896 */ /* 0x000fd20008000004 */
[----:B--2---:R-:W-:Y:S01]  /*2860*/  SYNCS.ARRIVE.TRANS64.RED.A1T0 RZ, [UR4], RZ ;  /* 0x000000ffffff79a7 */ /* 0x004fe20008100404 */
[----:B-1----:R-:W-:-:S13]  /*2870*/  LOP3.LUT P0, RZ, R6, 0x1, RZ, 0xc0, !PT ;  /* 0x0000000106ff7812 */ /* 0x002fda000780c0ff */
[----:B------:R-:W-:Y:S01]  /*2880*/  VOTEU.ANY UP1, P0 ;  /* 0x0000000000ff7886 */ /* 0x000fe20000020100 */
[----:B------:R-:W-:-:S13]  /*2890*/  PLOP3.LUT P0, PT, PT, PT, UP1, 0x80, 0x8 ;  /* 0x000000000008781c */ /* 0x000fda0003f0f018 */
[----:B------:R-:W-:Y:S02]  /*28a0*/  @P0 MOV R0, R4 ;  /* 0x0000000400000202 */ /* 0x000fe40000000f00 */
[----:B------:R-:W-:Y:S02]  /*28b0*/  @P0 LOP3.LUT R4, R5, 0xffff, RZ, 0xc0, !PT ;  /* 0x0000ffff05040812 */ /* 0x000fe400078ec0ff */
[----:B------:R-:W-:Y:S02]  /*28c0*/  @P0 R2UR UR6, R0 ;  /* 0x00000000000602ca */ /* 0x000fe400000e0000 */
[----:B------:R-:W-:-:S11]  /*28d0*/  @P0 R2UR UR5, R4 ;  /* 0x00000000040502ca */ /* 0x000fd600000e0000 */
[----:B------:R-:W-:Y:S02]  /*28e0*/  @UP1 UMOV UR51, UR6 ;  /* 0x0000000600331c82 */ /* 0x000fe40008000000 */
[----:B------:R-:W-:Y:S01]  /*28f0*/  @UP1 UMOV UR50, UR5 ;  /* 0x0000000500321c82 */ /* 0x000fe20008000000 */
[----:B------:R-:W-:Y:S05]  /*2900*/  BRA.U !UP0, `(.L_x_38) ;  /* 0x0000000108d47547 */ /* 0x000fea000b800000 */
[----:B------:R-:W1:Y:S01]  /*2910*/  LDCU.128 UR16, c[0x0][0xc10] ;  /* 0x00018200ff1077ac */ /* 0x000e620008000c00 */
[----:B------:R-:W2:Y:S01]  /*2920*/  LDCU UR21, c[0x0][0xc20] ;  /* 0x00018400ff1577ac */ /* 0x000ea20008000800 */
[----:B------:R-:W3:Y:S01]  /*2930*/  LDCU UR20, c[0x0][0xc0c] ;  /* 0x00018180ff1477ac */ /* 0x000ee20008000800 */
[----:B------:R-:W4:Y:S01]  /*2940*/  LDCU.64 UR8, c[0x0][0xc28] ;  /* 0x00018500ff0877ac */ /* 0x000f220008000a00 */
[----:B------:R-:W-:Y:S02]  /*2950*/  UISETP.NE.AND UP3, UPT, UR39, 0x1, UPT ;  /* 0x000000012700788c */ /* 0x000fe4000bf65270 */
[----:B-1----:R-:W-:Y:S02]  /*2960*/  UIMAD.WIDE.U32 UR4, UR54, UR19, URZ ;  /* 0x00000013360472a5 */ /* 0x002fe4000f8e00ff */
[----:B------:R-:W-:Y:S02]  /*2970*/  UIMAD.WIDE.U32 UR6, UR55, UR16, URZ ;  /* 0x00000010370672a5 */ /* 0x000fe4000f8e00ff */
[----:B------:R-:W-:-:S02]  /*2980*/  UISETP.NE.AND UP0, UPT, UR18, 0x1, UPT ;  /* 0x000000011200788c */ /* 0x000fc4000bf05270 */
[----:B------:R-:W-:Y:S01]  /*2990*/  UIMAD.WIDE.U32 UR14, UR50, UR19, URZ ;  /* 0x00000013320e72a5 */ /* 0x000fe2000f8e00ff */
[----:B------:R-:W-:Y:S01]  /*29a0*/  UMOV UR4, UR5 ;  /* 0x0000000500047c82 */ /* 0x000fe20008000000 */
[----:B---3--:R-:W-:Y:S02]  /*29b0*/  UISETP.NE.AND UP2, UPT, UR20, 0x1, UPT ;  /* 0x000000011400788c */ /* 0x008fe4000bf45270 */
[----:B--2---:R-:W-:Y:S02]  /*29c0*/  USHF.R.U32.HI UR5, URZ, UR21, UR4 ;  /* 0x00000015ff057299 */ /* 0x004fe40008011604 */
[----:B------:R-:W-:Y:S01]  /*29d0*/  UIMAD.WIDE.U32 UR12, UR51, UR16, URZ ;  /* 0x00000010330c72a5 */ /* 0x000fe2000f8e00ff */
[----:B------:R-:W-:Y:S01]  /*29e0*/  UMOV UR4, UR7 ;  /* 0x0000000700047c82 */ /* 0x000fe20008000000 */
[----:B------:R-:W-:Y:S02]  /*29f0*/  USEL UR5, UR54, UR5, !UP0 ;  /* 0x0000000536057287 */ /* 0x000fe4000c000000 */
[----:B------:R-:W-:-:S02]  /*2a00*/  USHF.R.U32.HI UR4, URZ, UR17, UR4 ;  /* 0x00000011ff047299 */ /* 0x000fc40008011604 */
[----:B----4-:R-:W-:Y:S02]  /*2a10*/  UIMAD.WIDE.U32 UR10, UR5, UR8, URZ ;  /* 0x00000008050a72a5 */ /* 0x010fe4000f8e00ff */
[----:B------:R-:W-:Y:S01]  /*2a20*/  USEL UR6, UR55, UR4, !UP2 ;  /* 0x0000000437067287 */ /* 0x000fe2000d000000 */
[----:B------:R-:W-:Y:S02]  /*2a30*/  UMOV UR12, UR13 ;  /* 0x0000000d000c7c82 */ /* 0x000fe40008000000 */
[----:B------:R-:W-:Y:S01]  /*2a40*/  UMOV UR4, UR15 ;  /* 0x0000000f00047c82 */ /* 0x000fe20008000000 */
[----:B------:R-:W-:Y:S01]  /*2a50*/  UIMAD.WIDE.U32 UR14, UR6, UR8, URZ ;  /* 0x00000008060e72a5 */ /* 0x000fe2000f8e00ff */
[----:B------:R-:W-:Y:S01]  /*2a60*/  UMOV UR10, UR11 ;  /* 0x0000000b000a7c82 */ /* 0x000fe20008000000 */
[----:B------:R-:W-:Y:S02]  /*2a70*/  USHF.R.U32.HI UR4, URZ, UR21, UR4 ;  /* 0x00000015ff047299 */ /* 0x000fe40008011604 */
[----:B------:R-:W-:-:S03]  /*2a80*/  @UP3 USHF.R.U32.HI UR5, URZ, UR9, UR10 ;  /* 0x00000009ff053299 */ /* 0x000fc6000801160a */
[----:B------:R-:W-:Y:S01]  /*2a90*/  UMOV UR14, UR15 ;  /* 0x0000000f000e7c82 */ /* 0x000fe20008000000 */
[----:B------:R-:W-:Y:S02]  /*2aa0*/  USHF.R.U32.HI UR17, URZ, UR17, UR12 ;  /* 0x00000011ff117299 */ /* 0x000fe4000801160c */
[----:B------:R-:W-:Y:S02]  /*2ab0*/  USEL UR4, UR50, UR4, !UP0 ;  /* 0x0000000432047287 */ /* 0x000fe4000c000000 */
[----:B------:R-:W-:Y:S02]  /*2ac0*/  @UP3 USHF.R.U32.HI UR6, URZ, UR9, UR14 ;  /* 0x00000009ff063299 */ /* 0x000fe4000801160e */
[----:B------:R-:W-:Y:S02]  /*2ad0*/  UIMAD UR7, UR39, UR5, URZ ;  /* 0x00000005270772a4 */ /* 0x000fe4000f8e02ff */
[----:B------:R-:W-:Y:S02]  /*2ae0*/  USEL UR5, UR51, UR17, !UP2 ;  /* 0x0000001133057287 */ /* 0x000fe4000d000000 */
[----:B------:R-:W-:-:S02]  /*2af0*/  UIMAD UR12, UR39, UR6, URZ ;  /* 0x00000006270c72a4 */ /* 0x000fc4000f8e02ff */
[----:B------:R-:W-:Y:S02]  /*2b00*/  UISETP.GE.AND UP0, UPT, UR4, UR7, UPT ;  /* 0x000000070400728c */ /* 0x000fe4000bf06270 */
[----:B------:R-:W-:Y:S02]  /*2b10*/  UIMAD.WIDE.U32 UR10, UR4, UR8, URZ ;  /* 0x00000008040a72a5 */ /* 0x000fe4000f8e00ff */
[----:B------:R-:W-:Y:S02]  /*2b20*/  UISETP.GE.OR UP0, UPT, UR5, UR12, UP0 ;  /* 0x0000000c0500728c */ /* 0x000fe40008706670 */
[----:B------:R-:W-:Y:S02]  /*2b30*/  UIMAD.WIDE.U32 UR12, UR5, UR8, URZ ;  /* 0x00000008050c72a5 */ /* 0x000fe4000f8e00ff */
[----:B------:R-:W-:Y:S01]  /*2b40*/  UIADD3 UR10, UPT, UPT, -UR4, URZ, URZ ;  /* 0x000000ff040a7290 */ /* 0x000fe2000fffe1ff */
[----:B------:R-:W-:Y:S01]  /*2b50*/  UMOV UR8, UR11 ;  /* 0x0000000b00087c82 */ /* 0x000fe20008000000 */
[----:B------:R-:W-:-:S02]  /*2b60*/  UIADD3 UR11, UPT, UPT, -UR5, URZ, URZ ;  /* 0x000000ff050b7290 */ /* 0x000fc4000fffe1ff */
[----:B------:R-:W-:-:S03]  /*2b70*/  USHF.R.U32.HI UR8, URZ, UR9, UR8 ;  /* 0x00000009ff087299 */ /* 0x000fc60008011608 */
[----:B------:R-:W-:Y:S01]  /*2b80*/  @!UP0 UMOV UR7, UR13 ;  /* 0x0000000d00078c82 */ /* 0x000fe20008000000 */
[----:B------:R-:W-:Y:S02]  /*2b90*/  UIMAD UR10, UR18, UR10, UR50 ;  /* 0x0000000a120a72a4 */ /* 0x000fe4000f8e0232 */
[----:B------:R-:W-:Y:S02]  /*2ba0*/  USEL UR8, UR4, UR8, !UP3 ;  /* 0x0000000804087287 */ /* 0x000fe4000d800000 */
[----:B------:R-:W-:Y:S02]  /*2bb0*/  @!UP0 USHF.R.U32.HI UR7, URZ, UR9, UR7 ;  /* 0x00000009ff078299 */ /* 0x000fe40008011607 */
[----:B------:R-:W-:Y:S02]  /*2bc0*/  UIADD3 UR9, UPT, UPT, -UR8, URZ, URZ ;  /* 0x000000ff08097290 */ /* 0x000fe4000fffe1ff */
[----:B------:R-:W-:Y:S02]  /*2bd0*/  @!UP0 USEL UR7, UR5, UR7, !UP3 ;  /* 0x0000000705078287 */ /* 0x000fe4000d800000 */
[----:B------:R-:W-:-:S02]  /*2be0*/  UIMAD UR9, UR39, UR9, UR4 ;  /* 0x00000009270972a4 */ /* 0x000fc4000f8e0204 */
[----:B------:R-:W-:Y:S02]  /*2bf0*/  @!UP0 UIADD3 UR8, UPT, UPT, UR8, -UR7, URZ ;  /* 0x8000000708088290 */ /* 0x000fe4000fffe0ff */
[----:B------:R-:W-:Y:S02]  /*2c00*/  @!UP0 UIMAD UR7, UR9, UR6, UR7 ;  /* 0x00000006090782a4 */ /* 0x000fe4000f8e0207 */
[----:B------:R-:W-:Y:S02]  /*2c10*/  @!UP0 UIMAD UR4, UR39, UR8, UR5 ;  /* 0x00000008270482a4 */ /* 0x000fe4000f8e0205 */
[----:B------:R-:W-:Y:S02]  /*2c20*/  UIMAD UR6, UR20, UR11, UR51 ;  /* 0x0000000b140672a4 */ /* 0x000fe4000f8e0233 */
[----:B------:R-:W-:Y:S01]  /*2c30*/  UIMAD UR50, UR4, UR18, UR10 ;  /* 0x00000012043272a4 */ /* 0x000fe2000f8e020a */
[----:B------:R-:W-:Y:S02]  /*2c40*/  @!UP0 UMOV UR5, UR7 ;  /* 0x0000000700058c82 */ /* 0x000fe40008000000 */
[----:B------:R-:W-:-:S12]  /*2c50*/  UIMAD UR51, UR5, UR20, UR6 ;  /* 0x00000014053372a4 */ /* 0x000fd8000f8e0206 */
.L_x_38:
[----:B------:R-:W1:Y:S02]  /*2c60*/  LDCU UR4, c[0x0][0xc30] ;  /* 0x00018600ff0477ac */ /* 0x000e640008000800 */
[----:B-1----:R-:W-:-:S09]  /*2c70*/  UISETP.NE.AND UP0, UPT, UR4, 0x1, UPT ;  /* 0x000000010400788c */ /* 0x002fd2000bf05270 */
[----:B------:R-:W-:Y:S05]  /*2c80*/  BRA.U UP0, `(.L_x_39) ;  /* 0x0000000100447547 */ /* 0x000fea000b800000 */
[----:B------:R-:W1:Y:S01]  /*2c90*/  LDCU.128 UR8, c[0x0][0xc10] ;  /* 0x00018200ff0877ac */ /* 0x000e620008000c00 */
[----:B------:R-:W2:Y:S01]  /*2ca0*/  LDCU UR12, c[0x0][0xc0c] ;  /* 0x00018180ff0c77ac */ /* 0x000ea20008000800 */
[----:B------:R-:W3:Y:S01]  /*2cb0*/  LDCU UR13, c[0x0][0xc20] ;  /* 0x00018400ff0d77ac */ /* 0x000ee20008000800 */
[----:B-1----:R-:W-:Y:S02]  /*2cc0*/  UIMAD.WIDE.U32 UR6, UR51, UR8, URZ ;  /* 0x00000008330672a5 */ /* 0x002fe4000f8e00ff */
[----:B------:R-:W-:Y:S02]  /*2cd0*/  UIMAD.WIDE.U32 UR4, UR50, UR11, URZ ;  /* 0x0000000b320472a5 */ /* 0x000fe4000f8e00ff */
[----:B--2---:R-:W-:Y:S02]  /*2ce0*/  UISETP.NE.AND UP2, UPT, UR12, 0x1, UPT ;  /* 0x000000010c00788c */ /* 0x004fe4000bf45270 */
[----:B------:R-:W-:Y:S01]  /*2cf0*/  UISETP.NE.AND UP0, UPT, UR10, 0x1, UPT ;  /* 0x000000010a00788c */ /* 0x000fe2000bf05270 */
[----:B------:R-:W-:-:S02]  /*2d00*/  UMOV UR6, UR7 ;  /* 0x0000000700067c82 */ /* 0x000fc40008000000 */
[----:B------:R-:W-:Y:S01]  /*2d10*/  UMOV UR4, UR5 ;  /* 0x0000000500047c82 */ /* 0x000fe20008000000 */
[----:B------:R-:W-:Y:S02]  /*2d20*/  USHF.R.U32.HI UR6, URZ, UR9, UR6 ;  /* 0x00000009ff067299 */ /* 0x000fe40008011606 */
[----:B---3--:R-:W-:Y:S02]  /*2d30*/  USHF.R.U32.HI UR4, URZ, UR13, UR4 ;  /* 0x0000000dff047299 */ /* 0x008fe40008011604 */
[----:B------:R-:W-:Y:S02]  /*2d40*/  USEL UR5, UR51, UR6, !UP2 ;  /* 0x0000000633057287 */ /* 0x000fe4000d000000 */
[----:B------:R-:W-:-:S04]  /*2d50*/  USEL UR4, UR50, UR4, !UP0 ;  /* 0x0000000432047287 */ /* 0x000fc8000c000000 */
[----:B------:R-:W-:Y:S02]  /*2d60*/  UIADD3 UR6, UPT, UPT, UR5, -UR4, URZ ;  /* 0x8000000405067290 */ /* 0x000fe4000fffe0ff */
[----:B------:R-:W-:Y:S02]  /*2d70*/  UIADD3 UR4, UPT, UPT, -UR5, UR4, URZ ;  /* 0x0000000405047290 */ /* 0x000fe4000fffe1ff */
[----:B------:R-:W-:Y:S02]  /*2d80*/  UIMAD UR50, UR6, UR10, UR50 ;  /* 0x0000000a063272a4 */ /* 0x000fe4000f8e0232 */
[----:B------:R-:W-:-:S12]  /*2d90*/  UIMAD UR51, UR4, UR12, UR51 ;  /* 0x0000000c043372a4 */ /* 0x000fd8000f8e0233 */
.L_x_39:
[----:B------:R-:W-:Y:S01]  /*2da0*/  R2UR UR5, R45 ;  /* 0x000000002d0572ca */ /* 0x000fe200000e0000 */
[----:B------:R-:W-:Y:S01]  /*2db0*/  UMOV UR31, UR43 ;  /* 0x0000002b001f7c82 */ /* 0x000fe20008000000 */
[----:B------:R-:W-:Y:S02]  /*2dc0*/  R2UR UR4, R44 ;  /* 0x000000002c0472ca */ /* 0x000fe400000e0000 */
[----:B------:R-:W-:Y:S02]  /*2dd0*/  PLOP3.LUT P1, PT, PT, PT, PT, 0x80, 0x8 ;  /* 0x000000000008781c */ /* 0x000fe40003f2f070 */
[----:B------:R-:W-:-:S07]  /*2de0*/  LOP3.LUT R2, R2, 0x1, RZ, 0x3c, !PT ;  /* 0x0000000102027812 */ /* 0x000fce00078e3cff */
[----:B------:R-:W-:Y:S02]  /*2df0*/  UIADD3 UR52, UPT, UPT, UR51, UR5, URZ ;  /* 0x0000000533347290 */ /* 0x000fe4000fffe0ff */
[----:B------:R-:W-:Y:S01]  /*2e00*/  UIADD3 UR23, UPT, UPT, UR50, UR4, URZ ;  /* 0x0000000432177290 */ /* 0x000fe2000fffe0ff */
[----:B------:R-:W-:Y:S11]  /*2e10*/  BRA.U UP1, `(.L_x_40) ;  /* 0xffffffe901c07547 */ /* 0x000ff6000b83ffff */
[----:B------:R-:W-:Y:S01]  /*2e20*/  UIADD3 UR29, UPT, UPT, UR29, 0xd0, URZ ;  /* 0x000000d01d1d7890 */ /* 0x000fe2000fffe0ff */
[----:B------:R-:W-:-:S03]  /*2e30*/  SHF.L.U32 R2, R3, 0x1f, RZ ;  /* 0x0000001f03027819 */ /* 0x000fc600000006ff */
[----:B------:R-:W-:-:S09]  /*2e40*/  ULEA UR4, UR30, UR29, 0x3 ;  /* 0x0000001d1e047291 */ /* 0x000fd2000f8e18ff */
[----:B------:R-:W1:Y:S02]  /*2e50*/  SYNCS.PHASECHK.TRANS64.TRYWAIT P0, [UR4], R2 ;  /* 0x00000002ff0075a7 */ /* 0x000e640008001104 */
[----:B-1----:R-:W-:Y:S05]  /*2e60*/  @!P0 BRA `(.L_x_41) ;  /* 0x0000005800d48947 */ /* 0x002fea0003800000 */
.L_x_142:
[----:B------:R-:W-:-:S04]  /*2e70*/  UIADD3 UR4, UPT, UPT, UR30, 0x1, URZ ;  /* 0x000000011e047890 */ /* 0x000fc8000fffe0ff */
[----:B------:R-:W-:-:S04]  /*2e80*/  UISETP.NE.AND UP0, UPT, UR4, 0x1a, UPT ;  /* 0x0000001a0400788c */ /* 0x000fc8000bf05270 */
[----:B------:R-:W-:Y:S02]  /*2e90*/  USEL UR6, URZ, 0x1, UP0 ;  /* 0x00000001ff067887 */ /* 0x000fe40008000000 */
[----:B------:R-:W-:-:S04]  /*2ea0*/  USEL UR4, UR4, URZ, UP0 ;  /* 0x000000ff04047287 */ /* 0x000fc80008000000 */
[----:B------:R-:W-:Y:S01]  /*2eb0*/  ULEA UR5, UR4, UR29, 0x3 ;  /* 0x0000001d04057291 */ /* 0x000fe2000f8e18ff */
[----:B-1----:R-:W-:-:S04]  /*2ec0*/  LOP3.LUT R2, R3, UR6, RZ, 0x3c, !PT ;  /* 0x0000000603027c12 */ /* 0x002fc8000f8e3cff */
[----:B------:R-:W-:-:S04]  /*2ed0*/  SHF.L.U32 R3, R2, 0x1f, RZ ;  /* 0x0000001f02037819 */ /* 0x000fc800000006ff */
[----:B------:R-:W1:Y:S02]  /*2ee0*/  SYNCS.PHASECHK.TRANS64.TRYWAIT P0, [UR5], R3 ;  /* 0x00000003ff0075a7 */ /* 0x000e640008001105 */
[----:B-1----:R-:W-:Y:S05]  /*2ef0*/  @!P0 BRA `(.L_x_42) ;  /* 0x0000005800c88947 */ /* 0x002fea0003800000 */
.L_x_144:
[----:B------:R-:W-:-:S04]  /*2f00*/  UIADD3 UR4, UPT, UPT, UR4, 0x1, URZ ;  /* 0x0000000104047890 */ /* 0x000fc8000fffe0ff */
[----:B------:R-:W-:-:S04]  /*2f10*/  UISETP.NE.AND UP0, UPT, UR4, 0x1a, UPT ;  /* 0x0000001a0400788c */ /* 0x000fc8000bf05270 */
[----:B------:R-:W-:Y:S02]  /*2f20*/  USEL UR6, URZ, 0x1, UP0 ;  /* 0x00000001ff067887 */ /* 0x000fe40008000000 */
[----:B------:R-:W-:-:S04]  /*2f30*/  USEL UR4, UR4, URZ, UP0 ;  /* 0x000000ff04047287 */ /* 0x000fc80008000000 */
[----:B------:R-:W-:Y:S01]  /*2f40*/  ULEA UR5, UR4, UR29, 0x3 ;  /* 0x0000001d04057291 */ /* 0x000fe2000f8e18ff */
[----:B------:R-:W-:-:S04]  /*2f50*/  LOP3.LUT R2, R2, UR6, RZ, 0x3c, !PT ;  /* 0x0000000602027c12 */ /* 0x000fc8000f8e3cff */
[----:B-1----:R-:W-:-:S04]  /*2f60*/  SHF.L.U32 R3, R2, 0x1f, RZ ;  /* 0x0000001f02037819 */ /* 0x002fc800000006ff */
[----:B------:R-:W1:Y:S02]  /*2f70*/  SYNCS.PHASECHK.TRANS64.TRYWAIT P0, [UR5], R3 ;  /* 0x00000003ff0075a7 */ /* 0x000e640008001105 */
[----:B-1----:R-:W-:Y:S05]  /*2f80*/  @!P0 BRA `(.L_x_43) ;  /* 0x0000005800bc8947 */ /* 0x002fea0003800000 */
.L_x_146:
        /* <DEDUP_REMOVED lines=9> */
.L_x_148:
        /* <DEDUP_REMOVED lines=9> */
.L_x_150:
        /* <DEDUP_REMOVED lines=9> */
.L_x_152:
        /* <DEDUP_REMOVED lines=9> */
.L_x_154:
        /* <DEDUP_REMOVED lines=9> */
.L_x_156:
        /* <DEDUP_REMOVED lines=9> */
.L_x_158:
        /* <DEDUP_REMOVED lines=9> */
.L_x_160:
        /* <DEDUP_REMOVED lines=9> */
.L_x_162:
        /* <DEDUP_REMOVED lines=9> */
.L_x_164:
        /* <DEDUP_REMOVED lines=9> */
.L_x_166:
        /* <DEDUP_REMOVED lines=9> */
.L_x_168:
        /* <DEDUP_REMOVED lines=9> */
.L_x_170:
        /* <DEDUP_REMOVED lines=9> */
.L_x_172:
        /* <DEDUP_REMOVED lines=9> */
.L_x_174:
        /* <DEDUP_REMOVED lines=9> */
.L_x_176:
        /* <DEDUP_REMOVED lines=9> */
.L_x_178:
        /* <DEDUP_REMOVED lines=9> */
.L_x_180:
        /* <DEDUP_REMOVED lines=9> */
.L_x_182:
        /* <DEDUP_REMOVED lines=9> */
.L_x_184:
        /* <DEDUP_REMOVED lines=9> */
.L_x_186:
        /* <DEDUP_REMOVED lines=9> */
.L_x_188:
        /* <DEDUP_REMOVED lines=9> */
.L_x_190:
[----:B------:R-:W-:-:S04]  /*3bf0*/  UIADD3 UR4, UPT, UPT, UR4, 0x1, URZ ;  /* 0x0000000104047890 */ /* 0x000fc8000fffe0ff */
[----:B------:R-:W-:-:S04]  /*3c00*/  UISETP.NE.AND UP0, UPT, UR4, 0x1a, UPT ;  /* 0x0000001a0400788c */ /* 0x000fc8000bf05270 */
[----:B------:R-:W-:Y:S02]  /*3c10*/  USEL UR5, URZ, 0x1, UP0 ;  /* 0x00000001ff057887 */ /* 0x000fe40008000000 */
[----:B------:R-:W-:-:S04]  /*3c20*/  USEL UR4, UR4, URZ, UP0 ;  /* 0x000000ff04047287 */ /* 0x000fc80008000000 */
[----:B------:R-:W-:Y:S01]  /*3c30*/  ULEA UR4, UR4, UR29, 0x3 ;  /* 0x0000001d04047291 */ /* 0x000fe2000f8e18ff */
[----:B------:R-:W-:-:S04]  /*3c40*/  LOP3.LUT R2, R2, UR5, RZ, 0x3c, !PT ;  /* 0x0000000502027c12 */ /* 0x000fc8000f8e3cff */
[----:B------:R-:W-:Y:S01]  /*3c50*/  SHF.L.U32 R2, R2, 0x1f, RZ ;  /* 0x0000001f02027819 */ /* 0x000fe200000006ff */
[----:B-1----:R-:W-:-:S07]  /*3c60*/  IMAD.U32 R0, RZ, RZ, UR4 ;  /* 0x00000004ff007e24 */ /* 0x002fce000f8e00ff */
.L_x_66:
[----:B-1----:R1:W2:Y:S02]  /*3c70*/  SYNCS.PHASECHK.TRANS64.TRYWAIT P0, [R0+URZ], R2 ;  /* 0x00000002000075a7 */ /* 0x0022a400080011ff */
[----:B--2---:R-:W-:Y:S05]  /*3c80*/  @!P0 NANOSLEEP.SYNCS 0x989680 ;  /* 0x009896800000895d */ /* 0x004fea0003900000 */
[----:B------:R-:W2:Y:S02]  /*3c90*/  @!P0 SYNCS.PHASECHK.TRANS64 P0, [R0+URZ], R2 ;  /* 0x00000002000085a7 */ /* 0x000ea400080010ff */
[----:B--2---:R-:W-:Y:S05]  /*3ca0*/  @P0 EXIT ;  /* 0x000000000000094d */ /* 0x004fea0003800000 */
[----:B------:R-:W-:Y:S05]  /*3cb0*/  BRA `(.L_x_66) ;  /* 0xfffffffc00ec7947 */ /* 0x000fea000383ffff */
.L_x_22:
[----:B------:R-:W1:Y:S02]  /*3cc0*/  S2UR UR4, SR_CgaCtaId ;  /* 0x00000000000479c3 */ /* 0x000e640000008800 */
[----:B-1----:R-:W-:-:S04]  /*3cd0*/  UISETP.NE.AND UP0, UPT, UR4, URZ, UPT ;  /* 0x000000ff0400728c */ /* 0x002fc8000bf05270 */
[----:B------:R-:W-:-:S09]  /*3ce0*/  UISETP.NE.OR UP0, UPT, UR18, 0x1, UP0 ;  /* 0x000000011200788c */ /* 0x000fd20008705670 */
[----:B------:R-:W-:Y:S05]  /*3cf0*/  BRA.U UP0, `(.L_x_67) ;  /* 0x0000000100b47547 */ /* 0x000fea000b800000 */
[----:B------:R-:W1:Y:S01]  /*3d00*/  S2UR UR5, SR_CgaCtaId ;  /* 0x00000000000579c3 */ /* 0x000e620000008800 */
[----:B------:R-:W-:Y:S01]  /*3d10*/  UMOV UR4, 0x400 ;  /* 0x0000040000047882 */ /* 0x000fe20000000000 */
[----:B------:R-:W-:Y:S01]  /*3d20*/  HFMA2 R3, -RZ, RZ, 0, 5.9604644775390625e-08 ;  /* 0x00000001ff037431 */ /* 0x000fe200000001ff */
[----:B------:R-:W-:Y:S01]  /*3d30*/  ISETP.GE.U32.AND P0, PT, R0, 0x2, PT ;  /* 0x000000020000780c */ /* 0x000fe20003f06070 */
[----:B------:R-:W-:Y:S01]  /*3d40*/  IMAD.MOV.U32 R8, RZ, RZ, RZ ;  /* 0x000000ffff087224 */ /* 0x000fe200078e00ff */
[----:B-1----:R-:W-:-:S04]  /*3d50*/  ULEA UR4, UR5, UR4, 0x18 ;  /* 0x0000000405047291 */ /* 0x002fc8000f8ec0ff */
[----:B------:R-:W-:Y:S02]  /*3d60*/  UIADD3 UR5, UPT, UPT, UR4, 0x1e8, URZ ;  /* 0x000001e804057890 */ /* 0x000fe4000fffe0ff */
[----:B------:R-:W-:Y:S02]  /*3d70*/  UIADD3 UR8, UPT, UPT, UR4, 0x1e0, URZ ;  /* 0x000001e004087890 */ /* 0x000fe4000fffe0ff */
[----:B------:R-:W-:-:S12]  /*3d80*/  UPRMT UR5, URZ, 0x654, UR5 ;  /* 0x00000654ff057896 */ /* 0x000fd80008000005 */
.L_x_70:
[----:B------:R-:W-:Y:S01]  /*3d90*/  SHF.L.U32 R6, R3, 0x1f, RZ ;  /* 0x0000001f03067819 */ /* 0x000fe200000006ff */
[----:B------:R-:W-:Y:S02]  /*3da0*/  IMAD.U32 R4, RZ, RZ, UR8 ;  /* 0x00000008ff047e24 */ /* 0x000fe4000f8e00ff */
[----:B------:R-:W-:Y:S01]  /*3db0*/  @!P0 IMAD.MOV.U32 R5, RZ, RZ, 0x10 ;  /* 0x00000010ff058424 */ /* 0x000fe200078e00ff */
[----:B------:R-:W1:Y:S02]  /*3dc0*/  SYNCS.PHASECHK.TRANS64.TRYWAIT P1, [UR4+0x1e8], R6 ;  /* 0x0001e806ff0075a7 */ /* 0x000e640008021104 */
[----:B------:R-:W-:-:S04]  /*3dd0*/  PRMT R4, R0, 0x654, R4 ;  /* 0x0000065400047816 */ /* 0x000fc80000000004 */
[----:B------:R-:W-:Y:S01]  /*3de0*/  SEL R2, R4, R2, !P0 ;  /* 0x0000000204027207 */ /* 0x000fe20004000000 */
[----:B-1----:R-:W-:Y:S06]  /*3df0*/  @!P1 BRA `(.L_x_68) ;  /* 0x0000005400489947 */ /* 0x002fec0003800000 */
.L_x_192:
[----:B------:R-:W-:Y:S01]  /*3e00*/  UIADD3 UR6, UPT, UPT, UR4, 0x220, URZ ;  /* 0x0000022004067890 */ /* 0x000fe2000fffe0ff */
[----:B------:R2:W-:Y:S01]  /*3e10*/  @!P0 SYNCS.ARRIVE.TRANS64.RED RZ, [R2+URZ], R5 ;  /* 0x0000000502ff89a7 */ /* 0x0005e200080004ff */
[----:B------:R-:W-:Y:S01]  /*3e20*/  UIADD3 UR7, UPT, UPT, UR4, 0x1e0, URZ ;  /* 0x000001e004077890 */ /* 0x000fe2000fffe0ff */
[----:B------:R-:W-:-:S08]  /*3e30*/  LOP3.LUT R3, R3, 0x1, RZ, 0x3c, !PT ;  /* 0x0000000103037812 */ /* 0x000fd000078e3cff */
[----:B------:R-:W-:Y:S06]  /*3e40*/  UGETNEXTWORKID.BROADCAST [UR6], [UR7] ;  /* 0x00000000060073ca */ /* 0x000fec0008000100 */
[----:B--2---:R-:W-:-:S04]  /*3e50*/  SHF.L.U32 R5, R8, 0x1f, RZ ;  /* 0x0000001f08057819 */ /* 0x004fc800000006ff */
[----:B------:R-:W2:Y:S02]  /*3e60*/  SYNCS.PHASECHK.TRANS64.TRYWAIT P1, [UR4+0x1e0], R5 ;  /* 0x0001e005ff0075a7 */ /* 0x000ea40008021104 */
[----:B--2---:R-:W-:Y:S05]  /*3e70*/  @!P1 BRA `(.L_x_69) ;  /* 0x0000005400409947 */ /* 0x004fea0003800000 */
.L_x_194:
[----:B-1----:R-:W1:Y:S01]  /*3e80*/  LDS.128 R4, [UR4+0x220] ;  /* 0x00022004ff047984 */ /* 0x002e620008000c00 */
[----:B------:R-:W-:Y:S01]  /*3e90*/  LOP3.LUT R8, R8, 0x1, RZ, 0x3c, !PT ;  /* 0x0000000108087812 */ /* 0x000fe200078e3cff */
[----:B------:R-:W-:Y:S01]  /*3ea0*/  @!PT LDS RZ, [RZ] ;  /* 0x00000000fffff984 */ /* 0x000fe20000000800 */
[----:B------:R-:W-:Y:S01]  /*3eb0*/  @!PT LDS RZ, [RZ] ;  /* 0x00000000fffff984 */ /* 0x000fe20000000800 */
[----:B------:R-:W-:Y:S01]  /*3ec0*/  @!PT LDS RZ, [RZ] ;  /* 0x00000000fffff984 */ /* 0x000fe20000000800 */
[----:B------:R-:W-:Y:S01]  /*3ed0*/  @!PT LDS RZ, [RZ] ;  /* 0x00000000fffff984 */ /* 0x000fe20000000800 */
[----:B------:R2:W-:Y:S06]  /*3ee0*/  MEMBAR.ALL.CTA ;  /* 0x0000000000007992 */ /* 0x0005ec0000008000 */
[----:B--2---:R-:W2:Y:S02]  /*3ef0*/  FENCE.VIEW.ASYNC.S ;  /* 0x00000000000073c6 */ /* 0x004ea40000000000 */
[----:B--2---:R-:W-:Y:S01]  /*3f00*/  SYNCS.ARRIVE.TRANS64.RED.A1T0 RZ, [UR5], RZ ;  /* 0x000000ffffff79a7 */ /* 0x004fe20008100405 */
[----:B-1----:R-:W-:-:S13]  /*3f10*/  LOP3.LUT P1, RZ, R6, 0x1, RZ, 0xc0, !PT ;  /* 0x0000000106ff7812 */ /* 0x002fda000782c0ff */
[----:B------:R-:W-:Y:S05]  /*3f20*/  @P1 BRA `(.L_x_70) ;  /* 0xfffffffc00981947 */ /* 0x000fea000383ffff */
[----:B------:R-:W-:-:S04]  /*3f30*/  SHF.L.U32 R0, R3, 0x1f, RZ ;  /* 0x0000001f03007819 */ /* 0x000fc800000006ff */
[----:B------:R-:W1:Y:S02]  /*3f40*/  SYNCS.PHASECHK.TRANS64 P0, [UR4+0x1e8], R0 ;  /* 0x0001e800ff0075a7 */ /* 0x000e640008001004 */
[----:B-1----:R-:W-:Y:S05]  /*3f50*/  @P0 EXIT ;  /* 0x000000000000094d */ /* 0x002fea0003800000 */
[----:B------:R-:W-:-:S07]  /*3f60*/  MOV R0, UR4 ;  /* 0x0000000400007c02 */ /* 0x000fce0008000f00 */
.L_x_71:
[----:B-1----:R-:W-:-:S04]  /*3f70*/  SHF.L.U32 R2, R3, 0x1f, RZ ;  /* 0x0000001f03027819 */ /* 0x002fc800000006ff */
[----:B------:R1:W2:Y:S03]  /*3f80*/  SYNCS.PHASECHK.TRANS64.TRYWAIT P0, [R0+URZ+0x1e8], R2 ;  /* 0x0001e802000075a7 */ /* 0x0002a600080011ff */
[----:B--2---:R-:W-:Y:S05]  /*3f90*/  @!P0 NANOSLEEP.SYNCS 0x989680 ;  /* 0x009896800000895d */ /* 0x004fea0003900000 */
[----:B------:R-:W2:Y:S02]  /*3fa0*/  @!P0 SYNCS.PHASECHK.TRANS64 P0, [R0+URZ+0x1e8], R2 ;  /* 0x0001e802000085a7 */ /* 0x000ea400080010ff */
[----:B--2---:R-:W-:Y:S05]  /*3fb0*/  @P0 EXIT ;  /* 0x000000000000094d */ /* 0x004fea0003800000 */
[----:B------:R-:W-:Y:S05]  /*3fc0*/  BRA `(.L_x_71) ;  /* 0xfffffffc00e87947 */ /* 0x000fea000383ffff */
.L_x_67:
[----:B------:R-:W-:Y:S05]  /*3fd0*/  BRA.U UP4, `(.L_x_72) ;  /* 0x0000000d04507547 */ /* 0x000fea000b800000 */
[----:B------:R-:W1:Y:S01]  /*3fe0*/  S2UR UR7, SR_CgaCtaId ;  /* 0x00000000000779c3 */ /* 0x000e620000008800 */
[----:B------:R-:W-:Y:S01]  /*3ff0*/  UMOV UR4, 0x40 ;  /* 0x0000004000047882 */ /* 0x000fe20000000000 */
[----:B------:R-:W-:Y:S01]  /*4000*/  NOP ;  /* 0x0000000000007918 */ /* 0x000fe20000000000 */
[----:B------:R-:W-:Y:S01]  /*4010*/  UMOV UR6, 0x400 ;  /* 0x0000040000067882 */ /* 0x000fe20000000000 */
[----:B-1----:R-:W-:Y:S02]  /*4020*/  ULEA UR5, UR7, UR4, 0x18 ;  /* 0x0000000407057291 */ /* 0x002fe4000f8ec0ff */
[----:B------:R-:W-:-:S07]  /*4030*/  ULEA UR6, UR7, UR6, 0x18 ;  /* 0x0000000607067291 */ /* 0x000fce000f8ec0ff */
[----:B------:R-:W1:Y:S02]  /*4040*/  LDS.U8 R0, [UR5+0x1c] ;  /* 0x00001c05ff007984 */ /* 0x000e640008000000 */
[----:B-1----:R-:W-:-:S13]  /*4050*/  ISETP.NE.AND P0, PT, R0, RZ, PT ;  /* 0x000000ff0000720c */ /* 0x002fda0003f05270 */
[----:B------:R-:W-:Y:S05]  /*4060*/  @P0 BRA `(.L_x_73) ;  /* 0x0000000000580947 */ /* 0x000fea0003800000 */
[----:B------:R-:W-:-:S13]  /*4070*/  ELECT P0, URZ, PT ;  /* 0x0000000000ff782f */ /* 0x000fda0003800000 */
[----:B------:R-:W-:Y:S05]  /*4080*/  @!P0 BRA `(.L_x_74) ;  /* 0x0000000000608947 */ /* 0x000fea0003800000 */
[----:B------:R-:W-:Y:S01]  /*4090*/  UMOV UR4, 0x10 ;  /* 0x0000001000047882 */ /* 0x000fe20000000000 */
[----:B------:R-:W-:Y:S01]  /*40a0*/  HFMA2 R0, -RZ, RZ, 0, 5.9604644775390625e-08 ;  /* 0x00000001ff007431 */ /* 0x000fe200000001ff */
[----:B------:R-:W-:-:S03]  /*40b0*/  MOV R3, 0xffff ;  /* 0x0000ffff00037802 */ /* 0x000fc60000000f00 */
[----:B------:R-:W-:Y:S04]  /*40c0*/  DEPBAR.LE SB1, 0x36 ;  /* 0x00009d800000791a */ /* 0x000fe80000000000 */
[----:B------:R-:W1:Y:S02]  /*40d0*/  UTCATOMSWS.FIND_AND_SET.ALIGN UP0, UR4, UR4 ;  /* 0x00000004000475e3 */ /* 0x000e640008000800 */
[----:B-1----:R-:W-:Y:S01]  /*40e0*/  MOV R4, UR4 ;  /* 0x0000000400047c02 */ /* 0x002fe20008000f00 */
[----:B------:R-:W-:Y:S06]  /*40f0*/  BRA.U UP0, `(.L_x_75) ;  /* 0x0000000100187547 */ /* 0x000fec000b800000 */
.L_x_76:
[----:B------:R-:W-:Y:S05]  /*4100*/  NANOSLEEP 0x64 ;  /* 0x000000640000795d */ /* 0x000fea0003800000 */
[----:B------:R-:W-:-:S05]  /*4110*/  UMOV UR4, 0x10 ;  /* 0x0000001000047882 */ /* 0x000fca0000000000 */
[----:B------:R-:W-:Y:S04]  /*4120*/  DEPBAR.LE SB1, 0x36 ;  /* 0x00009d800000791a */ /* 0x000fe80000000000 */
[----:B------:R-:W1:Y:S02]  /*4130*/  UTCATOMSWS.FIND_AND_SET.ALIGN UP0, UR4, UR4 ;  /* 0x00000004000475e3 */ /* 0x000e640008000800 */
[----:B-1----:R-:W-:Y:S01]  /*4140*/  MOV R4, UR4 ;  /* 0x0000000400047c02 */ /* 0x002fe20008000f00 */
[----:B------:R-:W-:Y:S05]  /*4150*/  BRA.U !UP0, `(.L_x_76) ;  /* 0xfffffffd08e87547 */ /* 0x000fea000b83ffff */
.L_x_75:
[-C--:B------:R-:W-:Y:S02]  /*4160*/  SHF.L.U32 R3, R3, R4.reuse, RZ ;  /* 0x0000000403037219 */ /* 0x080fe400000006ff */
[----:B------:R-:W-:Y:S01]  /*4170*/  SHF.L.U32 R0, R0, R4, RZ ;  /* 0x0000000400007219 */ /* 0x000fe200000006ff */
[----:B------:R-:W-:Y:S02]  /*4180*/  IMAD.SHL.U32 R4, R4, 0x20, RZ ;  /* 0x0000002004047824 */ /* 0x000fe400078e00ff */
[----:B------:R1:W-:Y:S04]  /*4190*/  ATOMS.OR RZ, [UR5+0x14], R3 ;  /* 0x00001403ffff798c */ /* 0x0003e8000b000005 */
[----:B------:R1:W-:Y:S04]  /*41a0*/  ATOMS.OR RZ, [UR5+0x18], R0 ;  /* 0x00001800ffff798c */ /* 0x0003e8000b000005 */
[----:B------:R1:W-:Y:S01]  /*41b0*/  STS [UR6+0x230], R4 ;  /* 0x00023004ff007988 */ /* 0x0003e20008000806 */
[----:B------:R-:W-:Y:S05]  /*41c0*/  BRA `(.L_x_74) ;  /* 0x0000000000107947 */ /* 0x000fea0003800000 */
.L_x_73:
[----:B------:R-:W-:Y:S02]  /*41d0*/  MOV R0, 0xffffffff ;  /* 0xffffffff00007802 */ /* 0x000fe40000000f00 */
[----:B------:R-:W-:-:S03]  /*41e0*/  MOV R4, 0x4210 ;  /* 0x0000421000047802 */ /* 0x000fc60000000f00 */
[----:B------:R1:W-:Y:S04]  /*41f0*/  STS [UR6+0x230], R0 ;  /* 0x00023000ff007988 */ /* 0x0003e80008000806 */
[----:B-1---5:R-:W-:Y:S05]  /*4200*/  CALL.REL.NOINC `($__internal_1_$__cuda_sm10x_tcgen05_guardrail_trap_phase_invalid_during_alloc) ;  /* 0x0000005400dc7944 */ /* 0x022fea0003c00000 */
.L_x_74:
[----:B------:R-:W-:Y:S05]  /*4210*/  WARPSYNC.ALL ;  /* 0x0000000000007948 */ /* 0x000fea0003800000 */
[----:B------:R-:W2:Y:S01]  /*4220*/  S2UR UR4, SR_CgaCtaId ;  /* 0x00000000000479c3 */ /* 0x000ea20000008800 */
[----:B------:R-:W-:Y:S01]  /*4230*/  UMOV UR18, 0x400 ;  /* 0x0000040000127882 */ /* 0x000fe20000000000 */
[----:B------:R-:W-:-:S06]  /*4240*/  NOP ;  /* 0x0000000000007918 */ /* 0x000fcc0000000000 */
[----:B------:R-:W-:Y:S06]  /*4250*/  BAR.ARV 0x6, 0xa0 ;  /* 0x0182800000007b1d */ /* 0x000fec0000002000 */
[----:B------:R-:W3:Y:S01]  /*4260*/  LDCU.64 UR6, c[0x0][0x388] ;  /* 0x00007100ff0677ac */ /* 0x000ee20008000a00 */
[----:B------:R-:W-:Y:S01]  /*4270*/  LOP3.LUT R2, R2, 0xffff, RZ, 0xc0, !PT ;  /* 0x0000ffff02027812 */ /* 0x000fe200078ec0ff */
[----:B------:R-:W-:Y:S01]  /*4280*/  IMAD.MOV.U32 R9, RZ, RZ, 0x1 ;  /* 0x00000001ff097424 */ /* 0x000fe200078e00ff */
[----:B------:R-:W4:Y:S02]  /*4290*/  LDCU.64 UR8, c[0x0][0x390] ;  /* 0x00007200ff0877ac */ /* 0x000f240008000a00 */
[----:B------:R-:W-:Y:S01]  /*42a0*/  R2UR UR19, R2 ;  /* 0x00000000021372ca */ /* 0x000fe200000e0000 */
[----:B------:R-:W-:-:S02]  /*42b0*/  IMAD.MOV.U32 R8, RZ, RZ, RZ ;  /* 0x000000ffff087224 */ /* 0x000fc400078e00ff */
[----:B-1----:R-:W-:Y:S01]  /*42c0*/  IMAD.MOV.U32 R3, RZ, RZ, RZ ;  /* 0x000000ffff037224 */ /* 0x002fe200078e00ff */
[----:B------:R-:W-:Y:S01]  /*42d0*/  UMOV UR22, URZ ;  /* 0x000000ff00167c82 */ /* 0x000fe20008000000 */
[----:B--2---:R-:W-:Y:S01]  /*42e0*/  ULEA UR18, UR4, UR18, 0x18 ;  /* 0x0000001204127291 */ /* 0x004fe2000f8ec0ff */
[----:B------:R-:W-:Y:S01]  /*42f0*/  UMOV UR17, URZ ;  /* 0x000000ff00117c82 */ /* 0x000fe20008000000 */
[----:B------:R-:W-:Y:S01]  /*4300*/  UMOV UR26, 0x0 ;  /* 0x00000000001a7882 */ /* 0x000fe20000000000 */
[----:B------:R-:W-:Y:S01]  /*4310*/  UMOV UR27, 0x4110010 ;  /* 0x04110010001b7882 */ /* 0x000fe20000000000 */
[----:B------:R-:W-:Y:S01]  /*4320*/  UMOV UR24, 0x0 ;  /* 0x0000000000187882 */ /* 0x000fe20000000000 */
[----:B------:R-:W-:Y:S01]  /*4330*/  UMOV UR25, 0x4110010 ;  /* 0x0411001000197882 */ /* 0x000fe20000000000 */
[----:B---3--:R-:W-:-:S03]  /*4340*/  UIADD3 UR4, UPT, UPT, UR6, 0x1f, URZ ;  /* 0x0000001f06047890 */ /* 0x008fc6000fffe0ff */
[----:B------:R-:W1:Y:S01]  /*4350*/  LDS R0, [UR18+0x230] ;  /* 0x00023012ff007984 */ /* 0x000e620008000800 */
[----:B------:R-:W-:Y:S02]  /*4360*/  UIADD3 UR6, UPT, UPT, UR18, 0x1d600, URZ ;  /* 0x0001d60012067890 */ /* 0x000fe4000fffe0ff */
[----:B------:R-:W-:Y:S02]  /*4370*/  USHF.R.S32.HI UR5, URZ, 0x1f, UR4 ;  /* 0x0000001fff057899 */ /* 0x000fe40008011404 */
[----:B------:R-:W-:Y:S02]  /*4380*/  USHF.R.U32.HI UR6, URZ, 0x4, UR6 ;  /* 0x00000004ff067899 */ /* 0x000fe40008011606 */
[----:B------:R-:W-:Y:S02]  /*4390*/  ULEA.HI UR4, UR5, UR4, URZ, 0x5 ;  /* 0x0000000405047291 */ /* 0x000fe4000f8f28ff */
[----:B------:R-:W-:Y:S02]  /*43a0*/  UIADD3 UR5, UPT, UPT, UR18, 0x3600, URZ ;  /* 0x0000360012057890 */ /* 0x000fe4000fffe0ff */
[----:B------:R-:W-:-:S02]  /*43b0*/  USHF.R.S32.HI UR4, URZ, 0x5, UR4 ;  /* 0x00000005ff047899 */ /* 0x000fc40008011404 */
[----:B------:R-:W-:Y:S02]  /*43c0*/  USHF.R.U32.HI UR5, URZ, 0x4, UR5 ;  /* 0x00000004ff057899 */ /* 0x000fe40008011605 */
[----:B------:R-:W-:Y:S02]  /*43d0*/  UIMAD UR4, UR4, UR7, URZ ;  /* 0x00000007040472a4 */ /* 0x000fe4000f8e02ff */
[----:B------:R-:W-:Y:S02]  /*43e0*/  ULOP3.LUT UR5, UR5, 0x3fff, URZ, 0xc0, !UPT ;  /* 0x00003fff05057892 */ /* 0x000fe4000f8ec0ff */
[----:B----4-:R-:W-:Y:S02]  /*43f0*/  UIMAD UR4, UR4, UR8, URZ ;  /* 0x00000008040472a4 */ /* 0x010fe4000f8e02ff */
[----:B------:R-:W-:Y:S02]  /*4400*/  ULOP3.LUT UR21, UR6, 0x3fff, URZ, 0xc0, !UPT ;  /* 0x00003fff06157892 */ /* 0x000fe4000f8ec0ff */
[----:B------:R-:W-:-:S02]  /*4410*/  UIMAD UR7, UR4, UR9, URZ ;  /* 0x00000009040772a4 */ /* 0x000fc4000f8e02ff */
[----:B------:R-:W-:Y:S02]  /*4420*/  UIADD3 UR4, UPT, UPT, UR18, 0x1e8, URZ ;  /* 0x000001e812047890 */ /* 0x000fe4000fffe0ff */
[----:B------:R-:W-:Y:S02]  /*4430*/  ULOP3.LUT UR20, UR5, 0x10000, URZ, 0xfc, !UPT ;  /* 0x0001000005147892 */ /* 0x000fe4000f8efcff */
[----:B------:R-:W-:Y:S02]  /*4440*/  UPRMT UR28, URZ, 0x654, UR4 ;  /* 0x00000654ff1c7896 */ /* 0x000fe40008000004 */
[----:B------:R-:W-:Y:S02]  /*4450*/  UIADD3 UR29, UPT, UPT, UR7, -0x1, URZ ;  /* 0xffffffff071d7890 */ /* 0x000fe4000fffe0ff */
[----:B------:R-:W-:Y:S01]  /*4460*/  UISETP.GE.AND UP3, UPT, UR7, 0x1, UPT ;  /* 0x000000010700788c */ /* 0x000fe2000bf66270 */
[C---:B-1----:R-:W-:Y:S01]  /*4470*/  VIADD R5, R0.reuse, 0x40 ;  /* 0x0000004000057836 */ /* 0x042fe20000000000 */
[----:B------:R-:W-:-:S04]  /*4480*/  LOP3.LUT R4, R0, 0xffff, RZ, 0xc0, !PT ;  /* 0x0000ffff00047812 */ /* 0x000fc800078ec0ff */
[----:B------:R-:W-:-:S05]  /*4490*/  LOP3.LUT R5, R5, 0xffff, RZ, 0xc0, !PT ;  /* 0x0000ffff05057812 */ /* 0x000fca00078ec0ff */
[----:B------:R1:W-:Y:S02]  /*44a0*/  STL.64 [R1], R4 ;  /* 0x0000000401007387 */ /* 0x0003e40000100a00 */
.L_x_83:
[----:B-1----:R-:W-:-:S04]  /*44b0*/  SHF.L.U32 R4, R8, 0x1f, RZ ;  /* 0x0000001f08047819 */ /* 0x002fc800000006ff */
[----:B------:R-:W1:Y:S02]  /*44c0*/  SYNCS.PHASECHK.TRANS64.TRYWAIT P0, [UR18+0x1e0], R4 ;  /* 0x0001e004ff0075a7 */ /* 0x000e640008001112 */
[----:B-12-4-:R-:W-:Y:S05]  /*44d0*/  @!P0 BRA `(.L_x_77) ;  /* 0x0000004c00c08947 */ /* 0x016fea0003800000 */
.L_x_196:
[----:B-1----:R-:W1:Y:S01]  /*44e0*/  LDS.128 R4, [UR18+0x220] ;  /* 0x00022012ff047984 */ /* 0x002e620008000c00 */
[----:B------:R-:W-:Y:S01]  /*44f0*/  ULEA UR23, UR22, UR18, 0x3 ;  /* 0x0000001216177291 */ /* 0x000fe2000f8e18ff */
[----:B------:R-:W-:Y:S01]  /*4500*/  SHF.L.U32 R2, R9, 0x1f, RZ ;  /* 0x0000001f09027819 */ /* 0x000fe200000006ff */
[----:B------:R-:W-:Y:S01]  /*4510*/  @!PT LDS RZ, [RZ] ;  /* 0x00000000fffff984 */ /* 0x000fe20000000800 */
[----:B------:R-:W-:Y:S01]  /*4520*/  @!PT LDS RZ, [RZ] ;  /* 0x00000000fffff984 */ /* 0x000fe20000000800 */
[----:B------:R-:W-:Y:S01]  /*4530*/  @!PT LDS RZ, [RZ] ;  /* 0x00000000fffff984 */ /* 0x000fe20000000800 */
[----:B------:R-:W-:Y:S01]  /*4540*/  @!PT LDS RZ, [RZ] ;  /* 0x00000000fffff984 */ /* 0x000fe20000000800 */
[----:B------:R2:W-:Y:S06]  /*4550*/  MEMBAR.ALL.CTA ;  /* 0x0000000000007992 */ /* 0x0005ec0000008000 */
[----:B--2---:R-:W2:Y:S02]  /*4560*/  FENCE.VIEW.ASYNC.S ;  /* 0x00000000000073c6 */ /* 0x004ea40000000000 */
[----:B--2---:R-:W-:Y:S01]  /*4570*/  SYNCS.ARRIVE.TRANS64.RED.A1T0 RZ, [UR28], RZ ;  /* 0x000000ffffff79a7 */ /* 0x004fe2000810041c */
[----:B------:R-:W2:Y:S01]  /*4580*/  SYNCS.PHASECHK.TRANS64.TRYWAIT P0, [UR23+0x200], R2 ;  /* 0x00020002ff0075a7 */ /* 0x000ea20008001117 */
[----:B-1----:R-:W-:Y:S01]  /*4590*/  LOP3.LUT P2, RZ, R6, 0x1, RZ, 0xc0, !PT ;  /* 0x0000000106ff7812 */ /* 0x002fe2000784c0ff */
[----:B--2---:R-:W-:-:S12]  /*45a0*/  @!P0 BRA `(.L_x_78) ;  /* 0x0000004c00a48947 */ /* 0x004fd80003800000 */
.L_x_198:
[----:B------:R-:W-:Y:S05]  /*45b0*/  BRA.U !UP3, `(.L_x_79) ;  /* 0x000000010bc87547 */ /* 0x000fea000b800000 */
[----:B-1----:R-:W-:Y:S01]  /*45c0*/  IMAD.U32 R2, RZ, RZ, UR22 ;  /* 0x00000016ff027e24 */ /* 0x002fe2000f8e00ff */
[----:B------:R-:W-:-:S04]  /*45d0*/  ULEA UR4, UR17, UR18, 0x3 ;  /* 0x0000001211047291 */ /* 0x000fc8000f8e18ff */
[----:B------:R-:W-:-:S05]  /*45e0*/  LEA R2, R2, R1, 0x2 ;  /* 0x0000000102027211 */ /* 0x000fca00078e10ff */
[----:B------:R1:W5:Y:S01]  /*45f0*/  LDL R4, [R2] ;  /* 0x0000000002047983 */ /* 0x0003620000100800 */
[----:B------:R-:W-:Y:S01]  /*4600*/  UPLOP3.LUT UP2, UPT, UPT, UPT, UPT, 0x40, 0x4 ;  /* 0x000000000004789c */ /* 0x000fe20003f4e870 */
[----:B------:R-:W-:Y:S01]  /*4610*/  UMOV UR15, UR29 ;  /* 0x0000001d000f7c82 */ /* 0x000fe20008000000 */
[----:B------:R-:W-:Y:S01]  /*4620*/  UMOV UR8, UR17 ;  /* 0x0000001100087c82 */ /* 0x000fe20008000000 */
[----:B-1----:R-:W-:-:S04]  /*4630*/  SHF.L.U32 R2, R3, 0x1f, RZ ;  /* 0x0000001f03027819 */ /* 0x002fc800000006ff */
[----:B------:R1:W2:Y:S04]  /*4640*/  SYNCS.PHASECHK.TRANS64.TRYWAIT P1, [UR4], R2 ;  /* 0x00000002ff0075a7 */ /* 0x0002a80008021104 */
.L_x_82:
[----:B------:R-:W-:Y:S01]  /*4650*/  ULEA UR16, UR8, UR18, 0x3 ;  /* 0x0000001208107291 */ /* 0x000fe2000f8e18ff */
[----:B--234-:R-:W-:Y:S11]  /*4660*/  @P1 BRA `(.L_x_80) ;  /* 0x00000000000c1947 */ /* 0x01cff60003800000 */
[----:B------:R-:W-:Y:S04]  /*4670*/  SHF.L.U32 R5, R3, 0x1f, RZ ;  /* 0x0000001f03057819 */ /* 0x000fe800000006ff */
[----:B------:R-:W2:Y:S02]  /*4680*/  SYNCS.PHASECHK.TRANS64.TRYWAIT P0, [UR16], R5 ;  /* 0x00000005ff0075a7 */ /* 0x000ea40008001110 */
[----:B--2---:R-:W-:Y:S05]  /*4690*/  @!P0 BRA `(.L_x_81) ;  /* 0x0000004c00808947 */ /* 0x004fea0003800000 */
.L_x_80:
[----:B------:R-:W-:Y:S01]  /*46a0*/  UISETP.NE.AND UP0, UPT, UR15, URZ, UPT ;  /* 0x000000ff0f00728c */ /* 0x000fe2000bf05270 */
[----:B------:R-:W-:Y:S01]  /*46b0*/  PLOP3.LUT P1, PT, PT, PT, PT, 0x80, 0x8 ;  /* 0x000000000008781c */ /* 0x000fe20003f2f070 */
[----:B------:R-:W-:Y:S02]  /*46c0*/  UIADD3 UR4, UPT, UPT, UR8, 0x1, URZ ;  /* 0x0000000108047890 */ /* 0x000fe4000fffe0ff */
[----:B------:R-:W-:Y:S02]  /*46d0*/  ULEA UR10, UR8, UR21, 0x8 ;  /* 0x00000015080a7291 */ /* 0x000fe4000f8e40ff */
[----:B------:R-:W-:Y:S01]  /*46e0*/  UISETP.NE.AND UP1, UPT, UR4, 0x1a, UPT ;  /* 0x0000001a0400788c */ /* 0x000fe2000bf25270 */
[----:B------:R-:W-:Y:S01]  /*46f0*/  PLOP3.LUT P0, PT, PT, PT, UP0, 0x80, 0x8 ;  /* 0x000000000008781c */ /* 0x000fe20003f0f008 */
[----:B------:R-:W-:Y:S02]  /*4700*/  ULEA UR8, UR8, UR20, 0x8 ;  /* 0x0000001408087291 */ /* 0x000fe4000f8e40ff */
[----:B------:R-:W-:Y:S02]  /*4710*/  USEL UR5, URZ, 0x1, UP1 ;  /* 0x00000001ff057887 */ /* 0x000fe40008800000 */
[----:B------:R-:W-:Y:S02]  /*4720*/  USEL UR17, UR4, URZ, UP1 ;  /* 0x000000ff04117287 */ /* 0x000fe40008800000 */
[----:B------:R-:W-:Y:S02]  /*4730*/  UIADD3 UR12, UPT, UPT, UR10, 0x80, URZ ;  /* 0x000000800a0c7890 */ /* 0x000fe4000fffe0ff */
[----:B------:R-:W-:Y:S01]  /*4740*/  @UP0 ULEA UR4, UR17, UR18, 0x3 ;  /* 0x0000001211040291 */ /* 0x000fe2000f8e18ff */
[----:B------:R-:W-:Y:S01]  /*4750*/  LOP3.LUT R3, R3, UR5, RZ, 0x3c, !PT ;  /* 0x0000000503037c12 */ /* 0x000fe2000f8e3cff */
[----:B------:R-:W-:Y:S02]  /*4760*/  UIADD3 UR6, UPT, UPT, UR8, 0x2, URZ ;  /* 0x0000000208067890 */ /* 0x000fe4000fffe0ff */
[----:B------:R-:W-:Y:S01]  /*4770*/  UIADD3 UR5, UPT, UPT, UR16, 0xd0, URZ ;  /* 0x000000d010057890 */ /* 0x000fe2000fffe0ff */
[----:B-1----:R-:W-:Y:S01]  /*4780*/  @P0 SHF.L.U32 R2, R3, 0x1f, RZ ;  /* 0x0000001f03020819 */ /* 0x002fe200000006ff */
[----:B------:R-:W-:Y:S01]  /*4790*/  UMOV UR11, 0x40004040 ;  /* 0x40004040000b7882 */ /* 0x000fe20000000000 */
[----:B------:R-:W-:Y:S01]  /*47a0*/  UMOV UR9, 0x80004020 ;  /* 0x8000402000097882 */ /* 0x000fe20000000000 */
[----:B------:R-:W-:Y:S01]  /*47b0*/  UMOV UR13, 0x40004040 ;  /* 0x40004040000d7882 */ /* 0x000fe20000000000 */
[----:B------:R3:W4:Y:S01]  /*47c0*/  @P0 SYNCS.PHASECHK.TRANS64.TRYWAIT P1, [UR4], R2 ;  /* 0x00000002ff0005a7 */ /* 0x0007220008021104 */
[----:B------:R-:W-:Y:S11]  /*47d0*/  ELECT P0, URZ, PT ;  /* 0x0000000000ff782f */ /* 0x000ff60003800000 */
[----:B------:R-:W-:Y:S02]  /*47e0*/  @!UPT UIADD3 URZ, UPT, UPT, URZ, URZ, URZ ;  /* 0x000000fffffff290 */ /* 0x000fe4000fffe0ff */
[C---:B-----5:R-:W-:Y:S02]  /*47f0*/  @P0 R2UR.BROADCAST UR4, R4.reuse ;  /* 0x00000000040402ca */ /* 0x060fe400008e0000 */
[----:B------:R-:W-:Y:S11]  /*4800*/  ELECT P0, URZ, PT ;  /* 0x0000000000ff782f */ /* 0x000ff60003800000 */
[----:B------:R-:W-:Y:S02]  /*4810*/  @!UPT UIADD3 URZ, UPT, UPT, URZ, URZ, URZ ;  /* 0x000000fffffff290 */ /* 0x000fe4000fffe0ff */
[----:B------:R-:W-:Y:S01]  /*4820*/  @P0 R2UR.BROADCAST UR14, R4 ;  /* 0x00000000040e02ca */ /* 0x000fe200008e0000 */
[----:B------:R-:W-:Y:S01]  /*4830*/  UMOV UR7, 0x80004020 ;  /* 0x8000402000077882 */ /* 0x000fe20000000000 */
[----:B------:R1:W-:Y:S01]  /*4840*/  UTCHMMA gdesc[UR8], gdesc[UR10], tmem[UR4], tmem[UR26], idesc[UR27], UP2 ;  /* 0x00ff1a0a080075ea */ /* 0x0003e20009000004 */
[----:B------:R-:W-:Y:S10]  /*4850*/  UPLOP3.LUT UP2, UPT, UPT, UPT, UPT, 0x80, 0x8 ;  /* 0x000000000008789c */ /* 0x000ff40003f4f070 */
[----:B------:R3:W-:Y:S01]  /*4860*/  UTCHMMA gdesc[UR6], gdesc[UR12], tmem[UR14], tmem[UR24], idesc[UR25], UPT ;  /* 0x00ff180c060075ea */ /* 0x0007e2000b80000e */
[----:B------:R3:W-:Y:S01]  /*4870*/  UTCBAR.MULTICAST [UR5], URZ, UR19 ;  /* 0x000000ff050073e9 */ /* 0x0007e20008000813 */
[----:B-1----:R-:W-:Y:S02]  /*4880*/  UIADD3 UR4, UPT, UPT, UR15, 0x1, URZ ;  /* 0x000000010f047890 */ /* 0x002fe4000fffe0ff */
[----:B------:R-:W-:Y:S02]  /*4890*/  UIADD3 UR9, UPT, UPT, UR15, -0x1, URZ ;  /* 0xffffffff0f097890 */ /* 0x000fe4000fffe0ff */
[----:B------:R-:W-:Y:S01]  /*48a0*/  UISETP.GT.U32.AND UP0, UPT, UR4, 0x1, UPT ;  /* 0x000000010400788c */ /* 0x000fe2000bf04070 */
[----:B------:R-:W-:Y:S04]  /*48b0*/  UMOV UR8, UR17 ;  /* 0x0000001100087c82 */ /* 0x000fe80008000000 */
[----:B------:R-:W-:Y:S04]  /*48c0*/  UMOV UR15, UR9 ;  /* 0x00000009000f7c82 */ /* 0x000fe80008000000 */
[----:B------:R-:W-:Y:S05]  /*48d0*/  BRA.U UP0, `(.L_x_82) ;  /* 0xfffffffd005c7547 */ /* 0x000fea000b83ffff */
.L_x_79:
[----:B------:R-:W-:Y:S01]  /*48e0*/  UIADD3 UR4, UPT, UPT, UR22, 0x1, URZ ;  /* 0x0000000116047890 */ /* 0x000fe2000fffe0ff */
[----:B------:R-:W-:Y:S01]  /*48f0*/  LOP3.LUT R8, R8, 0x1, RZ, 0x3c, !PT ;  /* 0x0000000108087812 */ /* 0x000fe200078e3cff */
[----:B---3--:R-:W-:Y:S02]  /*4900*/  UIADD3 UR5, UPT, UPT, UR23, 0x1f0, URZ ;  /* 0x000001f017057890 */ /* 0x008fe4000fffe0ff */
[----:B------:R-:W-:-:S04]  /*4910*/  UISETP.NE.AND UP0, UPT, UR4, 0x2, UPT ;  /* 0x000000020400788c */ /* 0x000fc8000bf05270 */
[----:B------:R-:W-:Y:S02]  /*4920*/  USEL UR6, URZ, 0x1, UP0 ;  /* 0x00000001ff067887 */ /* 0x000fe40008000000 */
[----:B------:R-:W-:Y:S01]  /*4930*/  USEL UR22, UR4, URZ, UP0 ;  /* 0x000000ff04167287 */ /* 0x000fe20008000000 */
[----:B------:R2:W-:Y:S03]  /*4940*/  UTCBAR [UR5], URZ ;  /* 0x000000ff050073e9 */ /* 0x0005e600080000ff */
[----:B------:R-:W-:Y:S01]  /*4950*/  LOP3.LUT R9, R9, UR6, RZ, 0x3c, !PT ;  /* 0x0000000609097c12 */ /* 0x000fe2000f8e3cff */
[----:B------:R-:W-:Y:S07]  /*4960*/  @P2 BRA `(.L_x_83) ;  /* 0xfffffff800d02947 */ /* 0x000fee000383ffff */
[----:B------:R-:W3:Y:S01]  /*4970*/  S2UR UR6, SR_CgaCtaId ;  /* 0x00000000000679c3 */ /* 0x000ee20000008800 */
[----:B------:R-:W-:Y:S01]  /*4980*/  ELECT P0, URZ, PT ;  /* 0x0000000000ff782f */ /* 0x000fe20003800000 */
[----:B-1----:R-:W-:Y:S01]  /*4990*/  IMAD.MOV.U32 R2, RZ, RZ, 0x1 ;  /* 0x00000001ff027424 */ /* 0x002fe200078e00ff */
[----:B------:R-:W-:Y:S01]  /*49a0*/  UIADD3 UR18, UPT, UPT, UR18, 0x200, URZ ;  /* 0x0000020012127890 */ /* 0x000fe2000fffe0ff */
[----:B------:R-:W-:Y:S01]  /*49b0*/  SHF.L.U32 R3, R9, 0x1f, RZ ;  /* 0x0000001f09037819 */ /* 0x000fe200000006ff */
[----:B------:R-:W-:-:S03]  /*49c0*/  UMOV UR4, 0x40 ;  /* 0x0000004000047882 */ /* 0x000fc60000000000 */
[----:B------:R-:W-:Y:S01]  /*49d0*/  UVIRTCOUNT.DEALLOC.SMPOOL 0x80 ;  /* 0x000000800000784c */ /* 0x000fe20000000000 */
[----:B---3--:R-:W-:Y:S02]  /*49e0*/  ULEA UR6, UR6, UR4, 0x18 ;  /* 0x0000000406067291 */ /* 0x008fe4000f8ec0ff */
[----:B------:R-:W-:-:S07]  /*49f0*/  ULEA UR4, UR22, UR18, 0x3 ;  /* 0x0000001216047291 */ /* 0x000fce000f8e18ff */
[----:B------:R1:W-:Y:S02]  /*4a00*/  @P0 STS.U8 [UR6+0x1c], R2 ;  /* 0x00001c02ff000988 */ /* 0x0003e40008000006 */
[----:B------:R-:W3:Y:S02]  /*4a10*/  SYNCS.PHASECHK.TRANS64.TRYWAIT P0, [UR4], R3 ;  /* 0x00000003ff0075a7 */ /* 0x000ee40008001104 */
[----:B-1-3--:R-:W-:Y:S05]  /*4a20*/  @!P0 BRA `(.L_x_84) ;  /* 0x0000004800b48947 */ /* 0x00afea0003800000 */
.L_x_201:
[----:B------:R-:W-:-:S04]  /*4a30*/  UIADD3 UR4, UPT, UPT, UR22, 0x1, URZ ;  /* 0x0000000116047890 */ /* 0x000fc8000fffe0ff */
[----:B------:R-:W-:-:S04]  /*4a40*/  UISETP.NE.AND UP0, UPT, UR4, 0x2, UPT ;  /* 0x000000020400788c */ /* 0x000fc8000bf05270 */
[----:B--2---:R-:W-:Y:S02]  /*4a50*/  USEL UR5, URZ, 0x1, UP0 ;  /* 0x00000001ff057887 */ /* 0x004fe40008000000 */
[----:B------:R-:W-:-:S04]  /*4a60*/  USEL UR4, UR4, URZ, UP0 ;  /* 0x000000ff04047287 */ /* 0x000fc80008000000 */
[----:B------:R-:W-:Y:S01]  /*4a70*/  ULEA UR4, UR4, UR18, 0x3 ;  /* 0x0000001204047291 */ /* 0x000fe2000f8e18ff */
[----:B-1----:R-:W-:-:S04]  /*4a80*/  LOP3.LUT R3, R9, UR5, RZ, 0x3c, !PT ;  /* 0x0000000509037c12 */ /* 0x002fc8000f8e3cff */
[----:B------:R-:W-:-:S04]  /*4a90*/  SHF.L.U32 R3, R3, 0x1f, RZ ;  /* 0x0000001f03037819 */ /* 0x000fc800000006ff */
[----:B------:R-:W1:Y:S02]  /*4aa0*/  SYNCS.PHASECHK.TRANS64.TRYWAIT P0, [UR4], R3 ;  /* 0x00000003ff0075a7 */ /* 0x000e640008001104 */
[----:B-1----:R-:W-:Y:S05]  /*4ab0*/  @!P0 BRA `(.L_x_85) ;  /* 0x0000004800a88947 */ /* 0x002fea0003800000 */
.L_x_203:
[----:B------:R-:W-:Y:S01]  /*4ac0*/  NOP ;  /* 0x0000000000007918 */ /* 0x000fe20000000000 */
[----:B-1----:R-:W1:Y:S01]  /*4ad0*/  LDS R2, [UR6+0x14] ;  /* 0x00001406ff027984 */ /* 0x002e620008000800 */
[----:B------:R-:W-:Y:S01]  /*4ae0*/  LOP3.LUT R3, R0, 0xffff, RZ, 0xc0, !PT ;  /* 0x0000ffff00037812 */ /* 0x000fe200078ec0ff */
[----:B------:R-:W-:-:S03]  /*4af0*/  IMAD.MOV.U32 R0, RZ, RZ, 0xffff ;  /* 0x0000ffffff007424 */ /* 0x000fc600078e00ff */
[----:B------:R-:W-:-:S04]  /*4b00*/  SHF.R.U32.HI R3, RZ, 0x5, R3 ;  /* 0x00000005ff037819 */ /* 0x000fc80000011603 */
[----:B------:R-:W-:-:S04]  /*4b10*/  SHF.L.U32 R0, R0, R3, RZ ;  /* 0x0000000300007219 */ /* 0x000fc800000006ff */
[----:B-1----:R-:W-:-:S04]  /*4b20*/  LOP3.LUT R2, R2, R0, RZ, 0xc0, !PT ;  /* 0x0000000002027212 */ /* 0x002fc800078ec0ff */
[----:B------:R-:W-:Y:S01]  /*4b30*/  ISETP.NE.AND P0, PT, R2, R0, PT ;  /* 0x000000000200720c */ /* 0x000fe20003f05270 */
[----:B------:R-:W-:-:S05]  /*4b40*/  IMAD.MOV.U32 R2, RZ, RZ, 0x1 ;  /* 0x00000001ff027424 */ /* 0x000fca00078e00ff */
[----:B------:R-:W-:-:S07]  /*4b50*/  SHF.L.U32 R2, R2, R3, RZ ;  /* 0x0000000302027219 */ /* 0x000fce00000006ff */
[----:B------:R-:W-:Y:S05]  /*4b60*/  @P0 BRA `(.L_x_86) ;  /* 0x00000000005c0947 */ /* 0x000fea0003800000 */
[----:B------:R-:W1:Y:S02]  /*4b70*/  LDS R3, [UR6+0x18] ;  /* 0x00001806ff037984 */ /* 0x000e640008000800 */
[----:B-1----:R-:W-:-:S04]  /*4b80*/  LOP3.LUT R3, R3, R2, RZ, 0xc0, !PT ;  /* 0x0000000203037212 */ /* 0x002fc800078ec0ff */
[----:B------:R-:W-:-:S13]  /*4b90*/  ISETP.NE.AND P0, PT, R3, R2, PT ;  /* 0x000000020300720c */ /* 0x000fda0003f05270 */
[----:B------:R-:W-:Y:S05]  /*4ba0*/  @P0 BRA `(.L_x_87) ;  /* 0x0000000000400947 */ /* 0x000fea0003800000 */
[----:B------:R-:W-:Y:S01]  /*4bb0*/  R2UR UR4, R0 ;  /* 0x00000000000472ca */ /* 0x000fe200000e0000 */
[----:B------:R-:W1:Y:S01]  /*4bc0*/  S2R R3, SR_LANEID ;  /* 0x0000000000037919 */ /* 0x000e620000000000 */
[----:B------:R-:W-:-:S04]  /*4bd0*/  LOP3.LUT R2, RZ, R2, RZ, 0x33, !PT ;  /* 0x00000002ff027212 */ /* 0x000fc800078e33ff */
[----:B------:R-:W2:Y:S07]  /*4be0*/  REDUX UR7, R2 ;  /* 0x00000000020773c4 */ /* 0x000eae0000000000 */
[----:B------:R-:W-:-:S03]  /*4bf0*/  ULOP3.LUT UR5, URZ, UR4, URZ, 0x33, !UPT ;  /* 0x00000004ff057292 */ /* 0x000fc6000f8e33ff */
[----:B------:R-:W-:Y:S02]  /*4c00*/  VOTEU.ANY UR4, UPT, PT ;  /* 0x0000000000047886 */ /* 0x000fe400038e0100 */
[----:B------:R-:W-:Y:S01]  /*4c10*/  UFLO.U32 UR4, UR4 ;  /* 0x00000004000472bd */ /* 0x000fe200080e0000 */
[----:B------:R-:W-:-:S04]  /*4c20*/  IMAD.U32 R0, RZ, RZ, UR5 ;  /* 0x00000005ff007e24 */ /* 0x000fc8000f8e00ff */
[----:B------:R2:W3:Y:S02]  /*4c30*/  REDUX UR8, R0 ;  /* 0x00000000000873c4 */ /* 0x0004e40000000000 */
[----:B------:R1:W-:Y:S02]  /*4c40*/  UTCATOMSWS.AND URZ, UR5 ;  /* 0x0000000500ff79e3 */ /* 0x0003e40008000000 */
[----:B-1----:R-:W-:Y:S01]  /*4c50*/  ISETP.EQ.U32.AND P0, PT, R3, UR4, PT ;  /* 0x0000000403007c0c */ /* 0x002fe2000bf02070 */
[----:B--2---:R-:W-:Y:S02]  /*4c60*/  IMAD.U32 R0, RZ, RZ, UR7 ;  /* 0x00000007ff007e24 */ /* 0x004fe4000f8e00ff */
[----:B---3--:R-:W-:-:S10]  /*4c70*/  IMAD.U32 R2, RZ, RZ, UR8 ;  /* 0x00000008ff027e24 */ /* 0x008fd4000f8e00ff */
[----:B------:R1:W-:Y:S04]  /*4c80*/  @P0 ATOMS.AND RZ, [UR6+0x14], R2 ;  /* 0x00001402ffff098c */ /* 0x0003e8000a800006 */
[----:B------:R1:W-:Y:S01]  /*4c90*/  @P0 ATOMS.AND RZ, [UR6+0x18], R0 ;  /* 0x00001800ffff098c */ /* 0x0003e2000a800006 */
[----:B------:R-:W-:Y:S05]  /*4ca0*/  BRA `(.L_x_88) ;  /* 0x0000000000147947 */ /* 0x000fea0003800000 */
.L_x_87:
[----:B------:R-:W-:Y:S02]  /*4cb0*/  MOV R2, 0x4cd0 ;  /* 0x00004cd000027802 */ /* 0x000fe40000000f00 */
[----:B----45:R-:W-:Y:S05]  /*4cc0*/  CALL.REL.NOINC `($__internal_0_$__cuda_sm10x_tcgen05_guardrail_trap_col_being_dealloced_not_returned_by_alloc) ;  /* 0x0000004c00207944 */ /* 0x030fea0003c00000 */
[----:B------:R-:W-:Y:S05]  /*4cd0*/  BRA `(.L_x_88) ;  /* 0x0000000000087947 */ /* 0x000fea0003800000 */
.L_x_86:
[----:B------:R-:W-:Y:S02]  /*4ce0*/  MOV R2, 0x4d00 ;  /* 0x00004d0000027802 */ /* 0x000fe40000000f00 */
[----:B----45:R-:W-:Y:S05]  /*4cf0*/  CALL.REL.NOINC `($__internal_2_$__cuda_sm10x_tcgen05_guardrail_trap_unallocated_columns_being_dealloced) ;  /* 0x0000004c002c7944 */ /* 0x030fea0003c00000 */
.L_x_88:
[----:B------:R-:W-:Y:S01]  /*4d00*/  NOP ;  /* 0x0000000000007918 */ /* 0x000fe20000000000 */
[----:B------:R-:W-:Y:S05]  /*4d10*/  EXIT ;  /* 0x000000000000794d */ /* 0x000fea0003800000 */
.L_x_72:
[----:B------:R-:W-:-:S09]  /*4d20*/  UISETP.NE.OR UP0, UPT, UR18, 0x3, !UP3 ;  /* 0x000000031200788c */ /* 0x000fd2000df05670 */
[----:B------:R-:W-:Y:S05]  /*4d30*/  BRA.U UP0, `(.L_x_89) ;  /* 0x0000001100847547 */ /* 0x000fea000b800000 */
[----:B------:R-:W1:Y:S01]  /*4d40*/  LDCU.64 UR4, c[0x0][0x988] ;  /* 0x00013100ff0477ac */ /* 0x000e620008000a00 */
[----:B------:R-:W2:Y:S01]  /*4d50*/  S2UR UR6, SR_CgaCtaId ;  /* 0x00000000000679c3 */ /* 0x000ea20000008800 */
[----:B------:R-:W-:Y:S01]  /*4d60*/  R2UR UR36, R44 ;  /* 0x000000002c2472ca */ /* 0x000fe200000e0000 */
[----:B------:R-:W-:Y:S01]  /*4d70*/  HFMA2 R9, -RZ, RZ, 0, 0 ;  /* 0x00000000ff097431 */ /* 0x000fe200000001ff */
[----:B------:R-:W3:Y:S01]  /*4d80*/  LDCU UR30, c[0x0][0x370] ;  /* 0x00006e00ff1e77ac */ /* 0x000ee20008000800 */
[----:B------:R-:W-:Y:S01]  /*4d90*/  R2UR UR31, R45 ;  /* 0x000000002d1f72ca */ /* 0x000fe200000e0000 */
[----:B------:R-:W-:Y:S01]  /*4da0*/  IMAD.MOV.U32 R10, RZ, RZ, 0x1 ;  /* 0x00000001ff0a7424 */ /* 0x000fe200078e00ff */
[----:B------:R-:W4:Y:S02]  /*4db0*/  LDCU.128 UR32, c[0x0][0xc10] ;  /* 0x00018200ff2077ac */ /* 0x000f240008000c00 */
[----:B------:R-:W3:Y:S01]  /*4dc0*/  LDC.64 R12, c[0x0][0x348] ;  /* 0x0000d200ff0c7b82 */ /* 0x000ee20000000a00 */
[----:B------:R-:W-:Y:S01]  /*4dd0*/  IMAD.MOV.U32 R3, RZ, RZ, 0x1000 ;  /* 0x00001000ff037424 */ /* 0x000fe200078e00ff */
[----:B------:R-:W4:Y:S01]  /*4de0*/  LDCU UR27, c[0x0][0x374] ;  /* 0x00006e80ff1b77ac */ /* 0x000f220008000800 */
[----:B------:R-:W3:Y:S01]  /*4df0*/  LDCU.64 UR28, c[0x0][0x990] ;  /* 0x00013200ff1c77ac */ /* 0x000ee20008000a00 */
[----:B------:R-:W3:Y:S01]  /*4e00*/  LDCU UR17, c[0x0][0xc0c] ;  /* 0x00018180ff1177ac */ /* 0x000ee20008000800 */
[----:B-1----:R-:W-:Y:S01]  /*4e10*/  UISETP.NE.U32.AND UP0, UPT, UR4, URZ, UPT ;  /* 0x000000ff0400728c */ /* 0x002fe2000bf05070 */
[----:B------:R-:W1:Y:S01]  /*4e20*/  LDCU.128 UR40, c[0x0][0xa80] ;  /* 0x00015000ff2877ac */ /* 0x000e620008000c00 */
[----:B------:R-:W1:Y:S01]  /*4e30*/  LDCU UR50, c[0x0][0xc20] ;  /* 0x00018400ff3277ac */ /* 0x000e620008000800 */
[----:B------:R-:W1:Y:S01]  /*4e40*/  LDCU UR4, c[0x0][0xc30] ;  /* 0x00018600ff0477ac */ /* 0x000e620008000800 */
[----:B------:R-:W1:Y:S01]  /*4e50*/  LDCU.128 UR44, c[0x0][0xa90] ;  /* 0x00015200ff2c77ac */ /* 0x000e620008000c00 */
[----:B------:R-:W-:Y:S01]  /*4e60*/  UMOV UR24, 0x400 ;  /* 0x0000040000187882 */ /* 0x000fe20000000000 */
[----:B----4-:R-:W-:-:S02]  /*4e70*/  UIMAD.WIDE.U32 UR8, UR27, UR35, URZ ;  /* 0x000000231b0872a5 */ /* 0x010fc4000f8e00ff */
[----:B--2---:R-:W-:Y:S02]  /*4e80*/  ULEA UR24, UR6, UR24, 0x18 ;  /* 0x0000001806187291 */ /* 0x004fe4000f8ec0ff */
[----:B---3--:R-:W-:Y:S02]  /*4e90*/  UIMAD.WIDE.U32 UR6, UR30, UR32, URZ ;  /* 0x000000201e0672a5 */ /* 0x008fe4000f8e00ff */
[----:B------:R-:W-:Y:S02]  /*4ea0*/  USEL UR49, URZ, 0x1, UP5 ;  /* 0x00000001ff317887 */ /* 0x000fe4000a800000 */
[----:B------:R-:W-:Y:S02]  /*4eb0*/  UISETP.NE.AND.EX UP5, UPT, UR5, URZ, UPT, UP0 ;  /* 0x000000ff0500728c */ /* 0x000fe4000bfa5300 */
[----:B------:R-:W-:Y:S02]  /*4ec0*/  UISETP.NE.U32.AND UP6, UPT, UR28, URZ, UPT ;  /* 0x000000ff1c00728c */ /* 0x000fe4000bfc5070 */
[----:B------:R-:W-:-:S02]  /*4ed0*/  UIADD3 UR37, UPT, UPT, UR24, 0x1e8, URZ ;  /* 0x000001e818257890 */ /* 0x000fc4000fffe0ff */
[----:B------:R-:W-:Y:S02]  /*4ee0*/  UISETP.NE.AND UP0, UPT, UR39, 0x1, UPT ;  /* 0x000000012700788c */ /* 0x000fe4000bf05270 */
[----:B------:R-:W-:Y:S02]  /*4ef0*/  UISETP.GE.AND UP2, UPT, UR39, 0x1, UPT ;  /* 0x000000012700788c */ /* 0x000fe4000bf46270 */
[----:B------:R-:W-:Y:S01]  /*4f00*/  UISETP.NE.AND UP0, UPT, UR17, 0x1, UPT ;  /* 0x000000011100788c */ /* 0x000fe2000bf05270 */
[----:B------:R-:W-:Y:S01]  /*4f10*/  UMOV UR6, UR7 ;  /* 0x0000000700067c82 */ /* 0x000fe20008000000 */
[----:B------:R-:W-:Y:S01]  /*4f20*/  UMOV UR38, UR9 ;  /* 0x0000000900267c82 */ /* 0x000fe20008000000 */
[----:B------:R-:W-:Y:S02]  /*4f30*/  UISETP.NE.AND UP2, UPT, UR34, 0x1, UPT ;  /* 0x000000012200788c */ /* 0x000fe4000bf45270 */
[----:B-1----:R-:W-:Y:S01]  /*4f40*/  UISETP.NE.AND UP0, UPT, UR40, 0x1, UPT ;  /* 0x000000012800788c */ /* 0x002fe2000bf05270 */
[----:B------:R-:W-:Y:S01]  /*4f50*/  UMOV UR26, URZ ;  /* 0x000000ff001a7c82 */ /* 0x000fe20008000000 */
[----:B------:R-:W1:Y:S01]  /*4f60*/  LDCU UR51, c[0x0][0xaa0] ;  /* 0x00015400ff3377ac */ /* 0x000e620008000800 */
[----:B------:R-:W-:Y:S01]  /*4f70*/  UPLOP3.LUT UP4, UPT, UPT, UPT, UPT, 0x40, 0x4 ;  /* 0x000000000004789c */ /* 0x000fe20003f8e870 */
[----:B------:R-:W2:Y:S01]  /*4f80*/  LDCU.64 UR18, c[0x0][0xc28] ;  /* 0x00018500ff1277ac */ /* 0x000ea20008000a00 */
[----:B------:R-:W-:-:S02]  /*4f90*/  UISETP.NE.AND.EX UP6, UPT, UR29, URZ, UPT, UP6 ;  /* 0x000000ff1d00728c */ /* 0x000fc4000bfc5360 */
[----:B------:R-:W-:Y:S02]  /*4fa0*/  UPRMT UR37, URZ, 0x654, UR37 ;  /* 0x00000654ff257896 */ /* 0x000fe40008000025 */
[----:B------:R-:W-:Y:S02]  /*4fb0*/  USHF.R.U32.HI UR48, URZ, UR33, UR6 ;  /* 0x00000021ff307299 */ /* 0x000fe40008011606 */
[----:B------:R-:W-:Y:S02]  /*4fc0*/  USHF.R.U32.HI UR38, URZ, UR50, UR38 ;  /* 0x00000032ff267299 */ /* 0x000fe40008011626 */
[----:B------:R-:W-:Y:S02]  /*4fd0*/  UISETP.NE.AND UP3, UPT, UR4, 0x1, UPT ;  /* 0x000000010400788c */ /* 0x000fe4000bf65270 */
[----:B------:R-:W-:Y:S02]  /*4fe0*/  UISETP.NE.AND UP2, UPT, UR43, 0x1, UPT ;  /* 0x000000012b00788c */ /* 0x000fe4000bf45270 */
[----:B------:R-:W-:-:S11]  /*4ff0*/  UISETP.NE.AND UP0, UPT, UR46, 0x1, UPT ;  /* 0x000000012e00788c */ /* 0x000fd6000bf05270 */
.L_x_98:
[----:B------:R-:W-:Y:S04]  /*5000*/  SHF.L.U32 R2, R9, 0x1f, RZ ;  /* 0x0000001f09027819 */ /* 0x000fe800000006ff */
[----:B---3--:R-:W3:Y:S02]  /*5010*/  SYNCS.PHASECHK.TRANS64.TRYWAIT P0, [UR24+0x1e0], R2 ;  /* 0x0001e002ff0075a7 */ /* 0x008ee40008001118 */
[----:B---3--:R-:W-:Y:S05]  /*5020*/  @!P0 BRA `(.L_x_90) ;  /* 0x0000004400648947 */ /* 0x008fea0003800000 */
.L_x_205:
[----:B------:R-:W4:Y:S01]  /*5030*/  LDS.128 R4, [UR24+0x220] ;  /* 0x00022018ff047984 */ /* 0x000f220008000c00 */
[----:B------:R-:W-:Y:S01]  /*5040*/  UISETP.GE.AND UP0, UPT, UR39, 0x1, UPT ;  /* 0x000000012700788c */ /* 0x000fe2000bf06270 */
[----:B------:R-:W-:Y:S01]  /*5050*/  @!PT LDS RZ, [RZ] ;  /* 0x00000000fffff984 */ /* 0x000fe20000000800 */
[----:B------:R-:W-:Y:S01]  /*5060*/  @!PT LDS RZ, [RZ] ;  /* 0x00000000fffff984 */ /* 0x000fe20000000800 */
[----:B------:R-:W-:Y:S01]  /*5070*/  @!PT LDS RZ, [RZ] ;  /* 0x00000000fffff984 */ /* 0x000fe20000000800 */
[----:B------:R-:W-:Y:S01]  /*5080*/  @!PT LDS RZ, [RZ] ;  /* 0x00000000fffff984 */ /* 0x000fe20000000800 */
[----:B------:R1:W-:Y:S06]  /*5090*/  MEMBAR.ALL.CTA ;  /* 0x0000000000007992 */ /* 0x0003ec0000008000 */
[----:B-1----:R-:W1:Y:S02]  /*50a0*/  FENCE.VIEW.ASYNC.S ;  /* 0x00000000000073c6 */ /* 0x002e640000000000 */
[----:B-1----:R-:W-:Y:S01]  /*50b0*/  SYNCS.ARRIVE.TRANS64.RED.A1T0 RZ, [UR37], RZ ;  /* 0x000000ffffff79a7 */ /* 0x002fe20008100425 */
[----:B----4-:R-:W-:Y:S11]  /*50c0*/  LOP3.LUT P0, RZ, R6, 0x1, RZ, 0xc0, !PT ;  /* 0x0000000106ff7812 */ /* 0x010ff6000780c0ff */
[----:B------:R-:W-:Y:S02]  /*50d0*/  @!UPT UIADD3 URZ, UPT, UPT, URZ, URZ, URZ ;  /* 0x000000fffffff290 */ /* 0x000fe4000fffe0ff */
[----:B------:R-:W-:Y:S01]  /*50e0*/  VOTEU.ANY UP2, P0 ;  /* 0x0000000000ff7886 */ /* 0x000fe20000040100 */
[----:B------:R-:W-:Y:S11]  /*50f0*/  PLOP3.LUT P0, PT, PT, PT, UP2, 0x80, 0x8 ;  /* 0x000000000008781c */ /* 0x000ff60003f0f028 */
[----:B------:R-:W-:Y:S02]  /*5100*/  @!UPT UIADD3 URZ, UPT, UPT, URZ, URZ, URZ ;  /* 0x000000fffffff290 */ /* 0x000fe4000fffe0ff */
[----:B---3--:R-:W-:Y:S02]  /*5110*/  @P0 MOV R2, R4 ;  /* 0x0000000400020202 */ /* 0x008fe40000000f00 */
[----:B------:R-:W-:Y:S02]  /*5120*/  @P0 LOP3.LUT R0, R5, 0xffff, RZ, 0xc0, !PT ;  /* 0x0000ffff05000812 */ /* 0x000fe400078ec0ff */
[----:B------:R-:W-:Y:S02]  /*5130*/  @P0 R2UR UR5, R2 ;  /* 0x00000000020502ca */ /* 0x000fe400000e0000 */
[----:B------:R-:W-:Y:S11]  /*5140*/  @P0 R2UR UR4, R0 ;  /* 0x00000000000402ca */ /* 0x000ff600000e0000 */
[----:B------:R-:W-:Y:S02]  /*5150*/  @UP2 UMOV UR16, UR5 ;  /* 0x0000000500102c82 */ /* 0x000fe40008000000 */
[----:B------:R-:W-:Y:S01]  /*5160*/  @UP2 UMOV UR15, UR4 ;  /* 0x00000004000f2c82 */ /* 0x000fe20008000000 */
[----:B------:R-:W-:Y:S05]  /*5170*/  BRA.U !UP0, `(.L_x_91) ;  /* 0x0000000108c07547 */ /* 0x000fea000b800000 */
[----:B------:R-:W-:Y:S02]  /*5180*/  UIMAD.WIDE.U32 UR8, UR15, UR35, URZ ;  /* 0x000000230f0872a5 */ /* 0x000fe4000f8e00ff */
[----:B------:R-:W-:Y:S02]  /*5190*/  UP2UR UR14, UPR, URZ, 0x4 ;  /* 0x00000004ff0e7883 */ /* 0x000fe40008000000 */
[----:B------:R-:W-:Y:S02]  /*51a0*/  UISETP.NE.AND UP2, UPT, UR34, 0x1, UPT ;  /* 0x000000012200788c */ /* 0x000fe4000bf45270 */
[----:B------:R-:W-:Y:S02]  /*51b0*/  UIMAD.WIDE.U32 UR10, UR16, UR32, URZ ;  /* 0x00000020100a72a5 */ /* 0x000fe4000f8e00ff */
[----:B------:R-:W-:Y:S02]  /*51c0*/  USEL UR4, UR27, UR38, !UP2 ;  /* 0x000000261b047287 */ /* 0x000fe4000d000000 */
[----:B------:R-:W-:Y:S02]  /*51d0*/  UISETP.NE.AND UP0, UPT, UR17, 0x1, UPT ;  /* 0x000000011100788c */ /* 0x000fe4000bf05270 */
[----:B------:R-:W-:Y:S02]  /*51e0*/  UP2UR UR22, UPR, URZ, 0x2 ;  /* 0x00000002ff167883 */ /* 0x000fe40008000000 */
[----:B------:R-:W-:Y:S02]  /*51f0*/  UISETP.NE.AND UP1, UPT, UR39, 0x1, UPT ;  /* 0x000000012700788c */ /* 0x000fe4000bf25270 */
[----:B--2---:R-:W-:Y:S02]  /*5200*/  UIMAD.WIDE.U32 UR12, UR4, UR18, URZ ;  /* 0x00000012040c72a5 */ /* 0x004fe4000f8e00ff */
[----:B------:R-:W-:Y:S01]  /*5210*/  USEL UR7, UR30, UR48, !UP0 ;  /* 0x000000301e077287 */ /* 0x000fe2000c000000 */
[----:B------:R-:W-:Y:S02]  /*5220*/  UMOV UR5, UR9 ;  /* 0x0000000900057c82 */ /* 0x000fe40008000000 */
[----:B------:R-:W-:Y:S02]  /*5230*/  USHF.R.U32.HI UR6, URZ, UR50, UR5 ;  /* 0x00000032ff067299 */ /* 0x000fe40008011605 */
[----:B------:R-:W-:Y:S02]  /*5240*/  UIMAD.WIDE.U32 UR20, UR7, UR18, URZ ;  /* 0x00000012071472a5 */ /* 0x000fe4000f8e00ff */
[----:B------:R-:W-:Y:S02]  /*5250*/  USEL UR6, UR15, UR6, !UP2 ;  /* 0x000000060f067287 */ /* 0x000fe4000d000000 */
[----:B------:R-:W-:Y:S01]  /*5260*/  UISETP.NE.AND UP2, UPT, UR14, URZ, UPT ;  /* 0x000000ff0e00728c */ /* 0x000fe2000bf45270 */
[----:B------:R-:W-:Y:S01]  /*5270*/  UMOV UR5, UR11 ;  /* 0x0000000b00057c82 */ /* 0x000fe20008000000 */
[----:B------:R-:W-:Y:S02]  /*5280*/  UIMAD.WIDE.U32 UR10, UR6, UR18, URZ ;  /* 0x00000012060a72a5 */ /* 0x000fe4000f8e00ff */
[----:B------:R-:W-:Y:S03]  /*5290*/  USHF.R.U32.HI UR8, URZ, UR33, UR5 ;  /* 0x00000021ff087299 */ /* 0x000fe60008011605 */
[----:B------:R-:W-:Y:S02]  /*52a0*/  UMOV UR5, UR13 ;  /* 0x0000000d00057c82 */ /* 0x000fe40008000000 */
[----:B------:R-:W-:Y:S03]  /*52b0*/  @UP1 USHF.R.U32.HI UR4, URZ, UR19, UR5 ;  /* 0x00000013ff041299 */ /* 0x000fe60008011605 */
[----:B------:R-:W-:Y:S01]  /*52c0*/  UMOV UR5, UR21 ;  /* 0x0000001500057c82 */ /* 0x000fe20008000000 */
[----:B------:R-:W-:Y:S02]  /*52d0*/  UIMAD UR4, UR39, UR4, URZ ;  /* 0x00000004270472a4 */ /* 0x000fe4000f8e02ff */
[----:B------:R-:W-:Y:S02]  /*52e0*/  @UP1 USHF.R.U32.HI UR7, URZ, UR19, UR5 ;  /* 0x00000013ff071299 */ /* 0x000fe40008011605 */
[----:B------:R-:W-:Y:S02]  /*52f0*/  USEL UR5, UR16, UR8, !UP0 ;  /* 0x0000000810057287 */ /* 0x000fe4000c000000 */
[----:B------:R-:W-:Y:S02]  /*5300*/  UIMAD UR8, UR39, UR7, URZ ;  /* 0x00000007270872a4 */ /* 0x000fe4000f8e02ff */
[----:B------:R-:W-:Y:S03]  /*5310*/  UISETP.GE.AND UP0, UPT, UR6, UR4, UPT ;  /* 0x000000040600728c */ /* 0x000fe6000bf06270 */
[----:B------:R-:W-:Y:S01]  /*5320*/  UMOV UR4, UR11 ;  /* 0x0000000b00047c82 */ /* 0x000fe20008000000 */
[----:B------:R-:W-:Y:S02]  /*5330*/  UISETP.GE.OR UP0, UPT, UR5, UR8, UP0 ;  /* 0x000000080500728c */ /* 0x000fe40008706670 */
[----:B------:R-:W-:Y:S02]  /*5340*/  USHF.R.U32.HI UR4, URZ, UR19, UR4 ;  /* 0x00000013ff047299 */ /* 0x000fe40008011604 */
[----:B------:R-:W-:Y:S02]  /*5350*/  UIMAD.WIDE.U32 UR8, UR5, UR18, URZ ;  /* 0x00000012050872a5 */ /* 0x000fe4000f8e00ff */
[----:B------:R-:W-:Y:S04]  /*5360*/  USEL UR10, UR6, UR4, !UP1 ;  /* 0x00000004060a7287 */ /* 0x000fe8000c800000 */
[----:B------:R-:W-:Y:S01]  /*5370*/  UIADD3 UR11, UPT, UPT, -UR10, URZ, URZ ;  /* 0x000000ff0a0b7290 */ /* 0x000fe2000fffe1ff */
[----:B------:R-:W-:Y:S02]  /*5380*/  @!UP0 UMOV UR4, UR9 ;  /* 0x0000000900048c82 */ /* 0x000fe40008000000 */
[----:B------:R-:W-:Y:S02]  /*5390*/  @!UP0 USHF.R.U32.HI UR4, URZ, UR19, UR4 ;  /* 0x00000013ff048299 */ /* 0x000fe40008011604 */
[----:B------:R-:W-:Y:S02]  /*53a0*/  UIMAD UR8, UR39, UR11, UR6 ;  /* 0x0000000b270872a4 */ /* 0x000fe4000f8e0206 */
[----:B------:R-:W-:Y:S02]  /*53b0*/  @!UP0 USEL UR4, UR5, UR4, !UP1 ;  /* 0x0000000405048287 */ /* 0x000fe4000c800000 */
[----:B------:R-:W-:Y:S02]  /*53c0*/  UISETP.NE.AND UP1, UPT, UR22, URZ, UPT ;  /* 0x000000ff1600728c */ /* 0x000fe4000bf25270 */
[----:B------:R-:W-:Y:S02]  /*53d0*/  @!UP0 UIMAD UR8, UR7, UR8, UR4 ;  /* 0x00000008070882a4 */ /* 0x000fe4000f8e0204 */
[----:B------:R-:W-:Y:S02]  /*53e0*/  @!UP0 UIADD3 UR9, UPT, UPT, UR10, -UR4, URZ ;  /* 0x800000040a098290 */ /* 0x000fe4000fffe0ff */
[----:B------:R-:W-:Y:S02]  /*53f0*/  UIADD3 UR4, UPT, UPT, -UR5, URZ, URZ ;  /* 0x000000ff05047290 */ /* 0x000fe4000fffe1ff */
[----:B------:R-:W-:Y:S02]  /*5400*/  UIADD3 UR7, UPT, UPT, -UR6, URZ, URZ ;  /* 0x000000ff06077290 */ /* 0x000fe4000fffe1ff */
[----:B------:R-:W-:Y:S02]  /*5410*/  @!UP0 UIMAD UR6, UR9, UR39, UR5 ;  /* 0x00000027090682a4 */ /* 0x000fe4000f8e0205 */
[----:B------:R-:W-:Y:S02]  /*5420*/  UIMAD UR16, UR17, UR4, UR16 ;  /* 0x00000004111072a4 */ /* 0x000fe4000f8e0210 */
[----:B------:R-:W-:Y:S01]  /*5430*/  UIMAD UR15, UR34, UR7, UR15 ;  /* 0x00000007220f72a4 */ /* 0x000fe2000f8e020f */
[----:B------:R-:W-:Y:S02]  /*5440*/  @!UP0 UMOV UR5, UR8 ;  /* 0x0000000800058c82 */ /* 0x000fe40008000000 */
[----:B------:R-:W-:Y:S02]  /*5450*/  UIMAD UR16, UR5, UR17, UR16 ;  /* 0x00000011051072a4 */ /* 0x000fe4000f8e0210 */
[----:B------:R-:W-:Y:S11]  /*5460*/  UIMAD UR15, UR6, UR34, UR15 ;  /* 0x00000022060f72a4 */ /* 0x000ff6000f8e020f */
[----:B------:R-:W-:Y:S01]  /*5470*/  @!UPT UIADD3 URZ, UPT, UPT, URZ, URZ, URZ ;  /* 0x000000fffffff290 */ /* 0x000fe2000fffe0ff */
.L_x_91:
[----:B------:R-:W1:Y:S01]  /*5480*/  @!UP3 LDCU.128 UR8, c[0x0][0xc10] ;  /* 0x00018200ff08b7ac */ /* 0x000e620008000c00 */
[----:B------:R-:W-:Y:S04]  /*5490*/  ISETP.NE.U32.AND P1, PT, RZ, UR28, PT ;  /* 0x0000001cff007c0c */ /* 0x000fe8000bf25070 */
[----:B------:R-:W-:Y:S01]  /*54a0*/  ISETP.NE.AND.EX P1, PT, RZ, UR29, PT, P1 ;  /* 0x0000001dff007c0c */ /* 0x000fe2000bf25310 */
[----:B------:R-:W3:Y:S01]  /*54b0*/  @!UP3 LDCU UR5, c[0x0][0xc0c] ;  /* 0x00018180ff05b7ac */ /* 0x000ee20008000800 */
[----:B------:R-:W-:Y:S02]  /*54c0*/  USHF.L.U32 UR25, UR23, 0x6, URZ ;  /* 0x0000000617197899 */ /* 0x000fe400080006ff */
[----:B-1----:R-:W-:Y:S07]  /*54d0*/  UIMAD.WIDE.U32 UR6, UR16, UR8, URZ ;  /* 0x00000008100672a5 */ /* 0x002fee000f8e00ff */
[----:B------:R-:W-:Y:S01]  /*54e0*/  @!UP3 UMOV UR4, UR7 ;  /* 0x000000070004bc82 */ /* 0x000fe20008000000 */
[----:B---3--:R-:W-:Y:S02]  /*54f0*/  @!UP3 UISETP.NE.AND UP0, UPT, UR5, 0x1, UPT ;  /* 0x000000010500b88c */ /* 0x008fe4000bf05270 */
[----:B------:R-:W-:Y:S02]  /*5500*/  @!UP3 USHF.R.U32.HI UR4, URZ, UR9, UR4 ;  /* 0x00000009ff04b299 */ /* 0x000fe40008011604 */
[----:B------:R-:W-:Y:S02]  /*5510*/  UIMAD.WIDE.U32 UR6, UR15, UR11, URZ ;  /* 0x0000000b0f0672a5 */ /* 0x000fe4000f8e00ff */
[----:B------:R-:W-:Y:S02]  /*5520*/  @!UP3 USEL UR8, UR16, UR4, !UP0 ;  /* 0x000000041008b287 */ /* 0x000fe4000c000000 */
[----:B------:R-:W-:Y:S03]  /*5530*/  @!UP3 UISETP.NE.AND UP0, UPT, UR10, 0x1, UPT ;  /* 0x000000010a00b88c */ /* 0x000fe6000bf05270 */
[----:B------:R-:W-:Y:S02]  /*5540*/  @!UP3 UMOV UR6, UR7 ;  /* 0x000000070006bc82 */ /* 0x000fe40008000000 */
[----:B------:R-:W1:Y:S02]  /*5550*/  @!UP3 LDCU UR4, c[0x0][0xc20] ;  /* 0x00018400ff04b7ac */ /* 0x000e640008000800 */
[----:B-1----:R-:W-:Y:S04]  /*5560*/  @!UP3 USHF.R.U32.HI UR6, URZ, UR4, UR6 ;  /* 0x00000004ff06b299 */ /* 0x002fe80008011606 */
[----:B------:R-:W-:Y:S04]  /*5570*/  @!UP3 USEL UR6, UR15, UR6, !UP0 ;  /* 0x000000060f06b287 */ /* 0x000fe8000c000000 */
[----:B------:R-:W-:Y:S02]  /*5580*/  @!UP3 UIADD3 UR4, UPT, UPT, -UR8, UR6, URZ ;  /* 0x000000060804b290 */ /* 0x000fe4000fffe1ff */
[----:B------:R-:W-:Y:S02]  /*5590*/  @!UP3 UIADD3 UR6, UPT, UPT, UR8, -UR6, URZ ;  /* 0x800000060806b290 */ /* 0x000fe4000fffe0ff */
[----:B------:R-:W-:Y:S02]  /*55a0*/  @!UP3 UIMAD UR16, UR4, UR5, UR16 ;  /* 0x000000050410b2a4 */ /* 0x000fe4000f8e0210 */
[----:B------:R-:W-:Y:S01]  /*55b0*/  @!UP3 UIMAD UR15, UR6, UR10, UR15 ;  /* 0x0000000a060fb2a4 */ /* 0x000fe2000f8e020f */
[----:B------:R-:W-:Y:S11]  /*55c0*/  BRA.U UP4, `(.L_x_92) ;  /* 0x0000000104107547 */ /* 0x000ff6000b800000 */
[----:B------:R-:W-:Y:S04]  /*55d0*/  MOV R2, UR49 ;  /* 0x0000003100027c02 */ /* 0x000fe80008000f00 */
[----:B------:R-:W-:Y:S04]  /*55e0*/  SHF.L.U32 R2, R2, 0x1f, RZ ;  /* 0x0000001f02027819 */ /* 0x000fe800000006ff */
[----:B------:R-:W1:Y:S02]  /*55f0*/  SYNCS.PHASECHK.TRANS64.TRYWAIT P2, [UR24+0x1d8], R2 ;  /* 0x0001d802ff0075a7 */ /* 0x000e640008041118 */
[----:B-1----:R-:W-:Y:S05]  /*5600*/  @!P2 BRA `(.L_x_93) ;  /* 0x000000400004a947 */ /* 0x002fea0003800000 */
.L_x_92:
[----:B------:R-:W-:Y:S05]  /*5610*/  BRA.U !UP6, `(.L_x_94) ;  /* 0x000000010e387547 */ /* 0x000fea000b800000 */
[----:B------:R-:W-:Y:S01]  /*5620*/  UPLOP3.LUT UP1, UPT, UPT, UPT, UP5, 0x80, 0x8 ;  /* 0x000000000008789c */ /* 0x000fe20003f2f050 */
[----:B-1----:R-:W-:Y:S01]  /*5630*/  HFMA2 R0, -RZ, RZ, 0, 5.9604644775390625e-08 ;  /* 0x00000001ff007431 */ /* 0x002fe200000001ff */
[----:B------:R-:W1:Y:S01]  /*5640*/  LDCU.64 UR8, c[0x0][0x358] ;  /* 0x00006b00ff0877ac */ /* 0x000e620008000a00 */
[----:B------:R-:W-:Y:S03]  /*5650*/  IMAD.MOV.U32 R50, RZ, RZ, 0x1 ;  /* 0x00000001ff327424 */ /* 0x000fe600078e00ff */
[----:B------:R-:W-:Y:S05]  /*5660*/  PLOP3.LUT P2, PT, PT, PT, UP1, 0x80, 0x8 ;  /* 0x000000000008781c */ /* 0x000fea0003f4f018 */
[----:B------:R-:W3:Y:S01]  /*5670*/  @UP1 LDCU.64 UR4, c[0x0][0x988] ;  /* 0x00013100ff0417ac */ /* 0x000ee20008000a00 */
[----:B------:R-:W-:Y:S07]  /*5680*/  @UP1 UIMAD UR6, UR53, UR28, URZ ;  /* 0x0000001c350612a4 */ /* 0x000fee000f8e02ff */
[----:B------:R-:W-:Y:S01]  /*5690*/  @!P2 PRMT R50, R0, 0x7610, R50 ;  /* 0x000076100032a816 */ /* 0x000fe20000000032 */
[----:B---3--:R-:W-:Y:S06]  /*56a0*/  @UP1 UIMAD.WIDE UR4, UR6, 0x4, UR4 ;  /* 0x00000004060418a5 */ /* 0x008fec000f8e0204 */
[----:B-----5:R-:W-:Y:S01]  /*56b0*/  IMAD.U32 R26, RZ, RZ, UR4 ;  /* 0x00000004ff1a7e24 */ /* 0x020fe2000f8e00ff */
[----:B------:R-:W-:Y:S04]  /*56c0*/  MOV R27, UR5 ;  /* 0x00000005001b7c02 */ /* 0x000fe80008000f00 */
[----:B------:R-:W3:Y:S01]  /*56d0*/  @!UP1 LDCU UR4, c[0x0][0x980] ;  /* 0x00013000ff0497ac */ /* 0x000ee20008000800 */
[----:B-1----:R4:W5:Y:S02]  /*56e0*/  @P2 LDG.E R26, desc[UR8][R26.64] ;  /* 0x000000081a1a2981 */ /* 0x002964000c1e1900 */
[----:B---34-:R-:W-:Y:S07]  /*56f0*/  @!P2 IMAD.U32 R26, RZ, RZ, UR4 ;  /* 0x00000004ff1aae24 */ /* 0x018fee000f8e00ff */
.L_x_94:
[----:B-----5:R-:W-:Y:S01]  /*5700*/  @!P1 FSETP.EQ.AND P3, PT, R26, RZ, PT ;  /* 0x000000ff1a00920b */ /* 0x020fe20003f62000 */
[----:B------:R-:W-:Y:S01]  /*5710*/  @!UPT UIADD3 URZ, UPT, UPT, URZ, URZ, URZ ;  /* 0x000000fffffff290 */ /* 0x000fe2000fffe0ff */
[----:B------:R-:W-:Y:S11]  /*5720*/  @!P1 BRA `(.L_x_95) ;  /* 0x0000000000149947 */ /* 0x000ff60003800000 */
[----:B------:R-:W-:Y:S02]  /*5730*/  LOP3.LUT P1, RZ, R50, 0xff, RZ, 0xc0, !PT ;  /* 0x000000ff32ff7812 */ /* 0x000fe4000782c0ff */
[----:B------:R-:W-:Y:S04]  /*5740*/  PLOP3.LUT P3, PT, PT, PT, UP1, 0x80, 0x8 ;  /* 0x000000000008781c */ /* 0x000fe80003f6f018 */
[----:B------:R-:W-:Y:S07]  /*5750*/  PLOP3.LUT P3, PT, P3, PT, PT, 0x8, 0x80 ;  /* 0x000000000080781c */ /* 0x000fee0001f6e170 */
[----:B------:R-:W-:Y:S11]  /*5760*/  @P1 FSETP.EQ.AND P3, PT, R26, RZ, PT ;  /* 0x000000ff1a00120b */ /* 0x000ff60003f62000 */
[----:B------:R-:W-:Y:S02]  /*5770*/  @!UPT UIADD3 URZ, UPT, UPT, URZ, URZ, URZ ;  /* 0x000000fffffff290 */ /* 0x000fe4000fffe0ff */
.L_x_95:
[----:B------:R-:W-:Y:S01]  /*5780*/  ULEA UR7, UR26, UR24, 0x3 ;  /* 0x000000181a077291 */ /* 0x000fe2000f8e18ff */
[----:B------:R-:W-:Y:S01]  /*5790*/  SHF.L.U32 R8, R10, 0x1f, RZ ;  /* 0x0000001f0a087819 */ /* 0x000fe200000006ff */
[----:B------:R-:W-:Y:S02]  /*57a0*/  USHF.L.U32 UR11, UR52, 0x6, URZ ;  /* 0x00000006340b7899 */ /* 0x000fe400080006ff */
[----:B------:R-:W-:Y:S02]  /*57b0*/  UISETP.NE.AND UP0, UPT, UR40, 0x1, UPT ;  /* 0x000000012800788c */ /* 0x000fe4000bf05270 */
[----:B------:R-:W-:Y:S01]  /*57c0*/  UIMAD.WIDE.U32 UR4, UR11, UR41, URZ ;  /* 0x000000290b0472a5 */ /* 0x000fe2000f8e00ff */
[----:B------:R-:W-:Y:S02]  /*57d0*/  ELECT P2, URZ, PT ;  /* 0x0000000000ff782f */ /* 0x000fe40003840000 */
[----:B------:R-:W3:Y:S02]  /*57e0*/  SYNCS.PHASECHK.TRANS64.TRYWAIT P1, [UR7+0x1b8], R8 ;  /* 0x0001b808ff0075a7 */ /* 0x000ee40008021107 */
[----:B------:R-:W-:Y:S02]  /*57f0*/  PLOP3.LUT P2, PT, P3, P2, PT, 0xf2, 0x2f ;  /* 0x00000000002f781c */ /* 0x000fe40001f45e72 */
[----:B------:R-:W-:Y:S02]  /*5800*/  UMOV UR4, UR5 ;  /* 0x0000000500047c82 */ /* 0x000fe40008000000 */
[----:B------:R-:W-:Y:S04]  /*5810*/  USHF.R.U32.HI UR4, URZ, UR42, UR4 ;  /* 0x0000002aff047299 */ /* 0x000fe80008011604 */
[----:B------:R-:W-:Y:S02]  /*5820*/  USEL UR12, UR11, UR4, !UP0 ;  /* 0x000000040b0c7287 */ /* 0x000fe4000c000000 */
[----:B------:R-:W-:Y:S02]  /*5830*/  UISETP.NE.AND UP0, UPT, UR43, 0x1, UPT ;  /* 0x000000012b00788c */ /* 0x000fe4000bf05270 */
[----:B------:R-:W-:Y:S02]  /*5840*/  UIMAD.WIDE.U32 UR4, UR12, UR44, URZ ;  /* 0x0000002c0c0472a5 */ /* 0x000fe4000f8e00ff */
[----:B------:R-:W-:Y:S01]  /*5850*/  UIADD3 UR6, UPT, UPT, -UR12, URZ, URZ ;  /* 0x000000ff0c067290 */ /* 0x000fe2000fffe1ff */
[----:B-1----:R-:W-:Y:S03]  /*5860*/  @!P2 IMAD.MOV.U32 R0, RZ, 0x20, RZ ;  /* 0x00000020ff00a824 */ /* 0x002fe600078e00ff */
[----:B------:R-:W-:Y:S01]  /*5870*/  UIMAD UR11, UR40, UR6, UR11 ;  /* 0x00000006280b72a4 */ /* 0x000fe2000f8e020b */
[----:B------:R-:W-:Y:S01]  /*5880*/  @!P2 IMAD.MOV.U32 R0, RZ, 0x400, R0 ;  /* 0x00000400ff00a824 */ /* 0x000fe200078e0000 */
[----:B------:R-:W-:Y:S02]  /*5890*/  UMOV UR4, UR5 ;  /* 0x0000000500047c82 */ /* 0x000fe40008000000 */
[----:B------:R-:W-:Y:S04]  /*58a0*/  USHF.R.U32.HI UR4, URZ, UR45, UR4 ;  /* 0x0000002dff047299 */ /* 0x000fe80008011604 */
[----:B------:R-:W-:Y:S02]  /*58b0*/  USEL UR13, UR12, UR4, !UP0 ;  /* 0x000000040c0d7287 */ /* 0x000fe4000c000000 */
[----:B------:R-:W-:Y:S02]  /*58c0*/  UISETP.NE.AND UP0, UPT, UR46, 0x1, UPT ;  /* 0x000000012e00788c */ /* 0x000fe4000bf05270 */
[----:B------:R-:W-:Y:S07]  /*58d0*/  UIMAD.WIDE.U32 UR4, UR13, UR47, URZ ;  /* 0x0000002f0d0472a5 */ /* 0x000fee000f8e00ff */
[----:B------:R-:W-:Y:S02]  /*58e0*/  UMOV UR4, UR5 ;  /* 0x0000000500047c82 */ /* 0x000fe40008000000 */
[----:B------:R-:W-:Y:S04]  /*58f0*/  USHF.R.U32.HI UR4, URZ, UR51, UR4 ;  /* 0x00000033ff047299 */ /* 0x000fe80008011604 */
[----:B------:R-:W-:Y:S02]  /*5900*/  USEL UR14, UR13, UR4, !UP0 ;  /* 0x000000040d0e7287 */ /* 0x000fe4000c000000 */
[----:B------:R-:W-:Y:S02]  /*5910*/  UIADD3 UR4, UPT, UPT, -UR13, URZ, URZ ;  /* 0x000000ff0d047290 */ /* 0x000fe4000fffe1ff */
[----:B------:R-:W-:Y:S02]  /*5920*/  UIADD3 UR5, UPT, UPT, -UR14, URZ, URZ ;  /* 0x000000ff0e057290 */ /* 0x000fe4000fffe1ff */
[----:B------:R-:W-:Y:S02]  /*5930*/  UIMAD UR12, UR43, UR4, UR12 ;  /* 0x000000042b0c72a4 */ /* 0x000fe4000f8e020c */
[----:B------:R-:W-:Y:S01]  /*5940*/  UIMAD UR13, UR46, UR5, UR13 ;  /* 0x000000052e0d72a4 */ /* 0x000fe2000f8e020d */
[----:B---3--:R-:W-:Y:S11]  /*5950*/  @!P1 BRA `(.L_x_96) ;  /* 0x0000003c00489947 */ /* 0x008ff60003800000 */
.L_x_208:
[----:B------:R-:W3:Y:S01]  /*5960*/  S2UR UR52, SR_CgaCtaId ;  /* 0x00000000003479c3 */ /* 0x000ee20000008800 */
[----:B------:R-:W-:Y:S01]  /*5970*/  @!P2 R2UR UR4, R0 ;  /* 0x000000000004a2ca */ /* 0x000fe200000e0000 */
[----:B------:R-:W-:Y:S01]  /*5980*/  VOTEU.ALL UP0, P2 ;  /* 0x0000000000ff7886 */ /* 0x000fe20001000000 */
[----:B-1----:R-:W-:Y:S02]  /*5990*/  @!P2 IADD3 R2, P1, PT, R12, 0x680, RZ ;  /* 0x000006800c02a810 */ /* 0x002fe40007f3e0ff */
[----:B------:R-:W-:Y:S02]  /*59a0*/  @P0 SHF.R.U32.HI R4, RZ, 0x10, R5 ;  /* 0x00000010ff040819 */ /* 0x000fe40000011605 */
[----:B------:R-:W-:Y:S01]  /*59b0*/  @!P2 R2UR UR6, R2 ;  /* 0x000000000206a2ca */ /* 0x000fe200000e0000 */
[----:B------:R-:W-:Y:S01]  /*59c0*/  @!P2 IMAD.X R0, RZ, RZ, R13, P1 ;  /* 0x000000ffff00a224 */ /* 0x000fe200008e060d */
[----:B------:R-:W-:Y:S01]  /*59d0*/  @!UP0 ULEA UR5, UR26, UR24, 0xc ;  /* 0x000000181a058291 */ /* 0x000fe2000f8e60ff */
[----:B------:R-:W-:Y:S03]  /*59e0*/  @P0 R2UR UR53, R4 ;  /* 0x00000000043502ca */ /* 0x000fe600000e0000 */
[----:B------:R-:W-:Y:S02]  /*59f0*/  @!UP0 UIADD3 UR8, UPT, UPT, UR5, 0x400, URZ ;  /* 0x0000040005088890 */ /* 0x000fe4000fffe0ff */
[----:B------:R-:W-:Y:S01]  /*5a00*/  @!UP0 UPRMT UR22, UR4, 0x5410, URZ ;  /* 0x0000541004168896 */ /* 0x000fe200080000ff */
[----:B------:R-:W-:Y:S01]  /*5a10*/  @!P2 R2UR UR4, R0 ;  /* 0x000000000004a2ca */ /* 0x000fe200000e0000 */
[----:B------:R-:W-:Y:S01]  /*5a20*/  UIADD3 UR5, UPT, UPT, UR26, 0x1, URZ ;  /* 0x000000011a057890 */ /* 0x000fe2000fffe0ff */
[----:B------:R-:W-:Y:S02]  /*5a30*/  @!P2 IMAD.MOV.U32 R0, RZ, RZ, 0x1000 ;  /* 0x00001000ff00a424 */ /* 0x000fe400078e00ff */
[----:B------:R-:W-:Y:S01]  /*5a40*/  IMAD.U32 R14, RZ, RZ, UR6 ;  /* 0x00000006ff0e7e24 */ /* 0x000fe2000f8e00ff */
[----:B------:R-:W-:Y:S04]  /*5a50*/  UISETP.NE.AND UP0, UPT, UR5, 0x3, UPT ;  /* 0x000000030500788c */ /* 0x000fe8000bf05270 */
[----:B------:R-:W-:Y:S01]  /*5a60*/  @!P2 R2UR UR20, R14 ;  /* 0x000000000e14a2ca */ /* 0x000fe200000e0000 */
[----:B------:R-:W-:Y:S02]  /*5a70*/  USEL UR5, UR5, URZ, UP0 ;  /* 0x000000ff05057287 */ /* 0x000fe40008000000 */
[----:B------:R-:W-:Y:S01]  /*5a80*/  USEL UR23, URZ, 0x1, UP0 ;  /* 0x00000001ff177887 */ /* 0x000fe20008000000 */
[----:B------:R-:W-:Y:S01]  /*5a90*/  IMAD.U32 R15, RZ, RZ, UR4 ;  /* 0x00000004ff0f7e24 */ /* 0x000fe2000f8e00ff */
[----:B------:R-:W-:Y:S01]  /*5aa0*/  UIADD3 UR4, UPT, UPT, UR7, 0x1a0, URZ ;  /* 0x000001a007047890 */ /* 0x000fe2000fffe0ff */
[----:B------:R-:W-:Y:S03]  /*5ab0*/  VOTEU.ALL UP0, P2 ;  /* 0x0000000000ff7886 */ /* 0x000fe60001000000 */
[----:B------:R-:W-:Y:S01]  /*5ac0*/  @!P2 R2UR UR21, R15 ;  /* 0x000000000f15a2ca */ /* 0x000fe200000e0000 */
[----:B---3--:R-:W-:Y:S01]  /*5ad0*/  UPRMT UR6, UR52, 0x654, UR4 ;  /* 0x0000065434067896 */ /* 0x008fe20008000004 */
[----:B------:R-:W-:Y:S01]  /*5ae0*/  LOP3.LUT R10, R10, UR23, RZ, 0x3c, !PT ;  /* 0x000000170a0a7c12 */ /* 0x000fe2000f8e3cff */
[----:B------:R-:W-:Y:S01]  /*5af0*/  @!UP0 UMOV UR9, UR4 ;  /* 0x0000000400098c82 */ /* 0x000fe20008000000 */
[----:B------:R-:W-:Y:S01]  /*5b00*/  @!UP0 UMOV UR10, UR25 ;  /* 0x00000019000a8c82 */ /* 0x000fe20008000000 */
[----:B------:R-:W-:Y:S01]  /*5b10*/  ULEA UR4, UR5, UR24, 0x3 ;  /* 0x0000001805047291 */ /* 0x000fe2000f8e18ff */
[----:B------:R-:W-:Y:S07]  /*5b20*/  SHF.L.U32 R2, R10, 0x1f, RZ ;  /* 0x0000001f0a027819 */ /* 0x000fee00000006ff */
[----:B------:R1:W-:Y:S01]  /*5b30*/  @!UP0 UTMALDG.5D.IM2COL [UR8], [UR20], UR22 ;  /* 0x00000008140083b4 */ /* 0x0003e20008060016 */
[----:B------:R1:W-:Y:S01]  /*5b40*/  @!P2 SYNCS.ARRIVE.TRANS64.RED.A0TR RZ, [UR7+0x1a0], R0 ;  /* 0x0001a000ffffa9a7 */ /* 0x0003e20008300407 */
[----:B------:R-:W-:Y:S01]  /*5b50*/  SYNCS.ARRIVE.TRANS64.RED.A1T0 RZ, [UR6], RZ ;  /* 0x000000ffffff79a7 */ /* 0x000fe20008100406 */
[----:B------:R-:W3:Y:S02]  /*5b60*/  SYNCS.PHASECHK.TRANS64.TRYWAIT P1, [UR4+0x1b8], R2 ;  /* 0x0001b802ff0075a7 */ /* 0x000ee40008021104 */
[----:B-1-3--:R-:W-:Y:S05]  /*5b70*/  @!P1 BRA `(.L_x_97) ;  /* 0x0000003800d89947 */ /* 0x00afea0003800000 */
.L_x_210:
[----:B------:R-:W3:Y:S01]  /*5b80*/  S2UR UR22, SR_CgaCtaId ;  /* 0x00000000001679c3 */ /* 0x000ee20000008800 */
[----:B------:R-:W-:Y:S01]  /*5b90*/  UIADD3 UR6, UPT, UPT, UR5, 0x1, URZ ;  /* 0x0000000105067890 */ /* 0x000fe2000fffe0ff */
[----:B-1----:R-:W-:Y:S01]  /*5ba0*/  @!P2 IMAD.MOV.U32 R0, RZ, 0x20, RZ ;  /* 0x00000020ff00a824 */ /* 0x002fe200078e00ff */
[----:B------:R-:W-:Y:S01]  /*5bb0*/  UIADD3 UR23, UPT, UPT, UR15, UR36, URZ ;  /* 0x000000240f177290 */ /* 0x000fe2000fffe0ff */
[----:B------:R-:W-:Y:S01]  /*5bc0*/  @!P2 IADD3 R2, P0, PT, R12, 0x680, RZ ;  /* 0x000006800c02a810 */ /* 0x000fe20007f1e0ff */
[----:B------:R-:W-:Y:S01]  /*5bd0*/  UISETP.NE.AND UP0, UPT, UR6, 0x3, UPT ;  /* 0x000000030600788c */ /* 0x000fe2000bf05270 */
[----:B------:R-:W-:Y:S01]  /*5be0*/  @!P2 IMAD.MOV.U32 R0, RZ, 0x400, R0 ;  /* 0x00000400ff00a824 */ /* 0x000fe200078e0000 */
[----:B------:R-:W-:Y:S01]  /*5bf0*/  LOP3.LUT R9, R9, 0x1, RZ, 0x3c, !PT ;  /* 0x0000000109097812 */ /* 0x000fe200078e3cff */
[----:B------:R-:W-:Y:S02]  /*5c00*/  UIADD3 UR52, UPT, UPT, UR16, UR31, URZ ;  /* 0x0000001f10347290 */ /* 0x000fe4000fffe0ff */
[----:B------:R-:W-:Y:S01]  /*5c10*/  USEL UR26, UR6, URZ, UP0 ;  /* 0x000000ff061a7287 */ /* 0x000fe20008000000 */
[----:B------:R-:W-:Y:S01]  /*5c20*/  @!P2 R2UR UR6, R0 ;  /* 0x000000000006a2ca */ /* 0x000fe200000e0000 */
[----:B------:R-:W-:Y:S01]  /*5c30*/  USEL UR21, URZ, 0x1, UP0 ;  /* 0x00000001ff157887 */ /* 0x000fe20008000000 */
[----:B------:R-:W-:Y:S01]  /*5c40*/  @!P2 IMAD.X R0, RZ, RZ, R13, P0 ;  /* 0x000000ffff00a224 */ /* 0x000fe200000e060d */
[----:B------:R-:W-:Y:S01]  /*5c50*/  VOTEU.ALL UP0, P2 ;  /* 0x0000000000ff7886 */ /* 0x000fe20001000000 */
[----:B------:R-:W-:Y:S03]  /*5c60*/  UPLOP3.LUT UP4, UPT, UPT, UPT, UPT, 0x80, 0x8 ;  /* 0x000000000008789c */ /* 0x000fe60003f8f070 */
[----:B------:R-:W-:Y:S01]  /*5c70*/  LOP3.LUT R10, R10, UR21, RZ, 0x3c, !PT ;  /* 0x000000150a0a7c12 */ /* 0x000fe2000f8e3cff */
[----:B------:R-:W-:Y:S02]  /*5c80*/  @!UP0 ULEA UR5, UR5, UR24, 0xc ;  /* 0x0000001805058291 */ /* 0x000fe4000f8e60ff */
[----:B------:R-:W-:Y:S02]  /*5c90*/  @!UP0 UIADD3 UR10, UPT, UPT, UR25, 0x20, URZ ;  /* 0x00000020190a8890 */ /* 0x000fe4000fffe0ff */
[----:B------:R-:W-:Y:S02]  /*5ca0*/  @!UP0 UIADD3 UR8, UPT, UPT, UR5, 0x400, URZ ;  /* 0x0000040005088890 */ /* 0x000fe4000fffe0ff */
[----:B------:R-:W-:Y:S01]  /*5cb0*/  @!UP0 UPRMT UR20, UR6, 0x5410, URZ ;  /* 0x0000541006148896 */ /* 0x000fe200080000ff */
[----:B------:R-:W-:Y:S01]  /*5cc0*/  @!P2 R2UR UR6, R2 ;  /* 0x000000000206a2ca */ /* 0x000fe200000e0000 */
[----:B------:R-:W-:Y:S01]  /*5cd0*/  VOTEU.ALL UP0, P2 ;  /* 0x0000000000ff7886 */ /* 0x000fe20001000000 */
[----:B------:R-:W-:Y:S11]  /*5ce0*/  @!P2 R2UR UR5, R0 ;  /* 0x000000000005a2ca */ /* 0x000ff600000e0000 */
[----:B------:R-:W-:Y:S02]  /*5cf0*/  IMAD.U32 R4, RZ, RZ, UR6 ;  /* 0x00000006ff047e24 */ /* 0x000fe4000f8e00ff */
[----:B------:R-:W-:Y:S01]  /*5d00*/  IMAD.U32 R5, RZ, RZ, UR5 ;  /* 0x00000005ff057e24 */ /* 0x000fe2000f8e00ff */
[----:B------:R-:W-:Y:S02]  /*5d10*/  UIADD3 UR5, UPT, UPT, UR4, 0x1a0, URZ ;  /* 0x000001a004057890 */ /* 0x000fe4000fffe0ff */
[----:B------:R-:W-:Y:S02]  /*5d20*/  @!P2 R2UR UR6, R4 ;  /* 0x000000000406a2ca */ /* 0x000fe400000e0000 */
[----:B------:R-:W-:Y:S03]  /*5d30*/  @!P2 R2UR UR7, R5 ;  /* 0x000000000507a2ca */ /* 0x000fe600000e0000 */
[----:B------:R-:W-:Y:S01]  /*5d40*/  @!UP0 UMOV UR9, UR5 ;  /* 0x0000000500098c82 */ /* 0x000fe20008000000 */
[----:B---3--:R-:W-:Y:S09]  /*5d50*/  UPRMT UR5, UR22, 0x654, UR5 ;  /* 0x0000065416057896 */ /* 0x008ff20008000005 */
[----:B------:R3:W-:Y:S01]  /*5d60*/  @!UP0 UTMALDG.5D.IM2COL [UR8], [UR6], UR20 ;  /* 0x00000008060083b4 */ /* 0x0007e20008060014 */
[----:B------:R3:W-:Y:S01]  /*5d70*/  @!P2 SYNCS.ARRIVE.TRANS64.RED.A0TR RZ, [UR4+0x1a0], R3 ;  /* 0x0001a003ffffa9a7 */ /* 0x0007e20008300404 */
[----:B------:R-:W-:Y:S01]  /*5d80*/  SYNCS.ARRIVE.TRANS64.RED.A1T0 RZ, [UR5], RZ ;  /* 0x000000ffffff79a7 */ /* 0x000fe20008100405 */
[----:B------:R-:W-:Y:S05]  /*5d90*/  BRA.U UP2, `(.L_x_98) ;  /* 0xfffffff102987547 */ /* 0x000fea000b83ffff */
[----:B------:R-:W-:Y:S01]  /*5da0*/  UIADD3 UR24, UPT, UPT, UR24, 0x1b8, URZ ;  /* 0x000001b818187890 */ /* 0x000fe2000fffe0ff */
[----:B------:R-:W-:-:S03]  /*5db0*/  SHF.L.U32 R2, R10, 0x1f, RZ ;  /* 0x0000001f0a027819 */ /* 0x000fc600000006ff */
[----:B------:R-:W-:-:S09]  /*5dc0*/  ULEA UR4, UR26, UR24, 0x3 ;  /* 0x000000181a047291 */ /* 0x000fd2000f8e18ff */
[----:B------:R-:W1:Y:S02]  /*5dd0*/  SYNCS.PHASECHK.TRANS64.TRYWAIT P0, [UR4], R2 ;  /* 0x00000002ff0075a7 */ /* 0x000e640008001104 */
[----:B-1----:R-:W-:Y:S05]  /*5de0*/  @!P0 BRA `(.L_x_99) ;  /* 0x0000003800548947 */ /* 0x002fea0003800000 */
.L_x_212:
[----:B------:R-:W-:-:S04]  /*5df0*/  UIADD3 UR4, UPT, UPT, UR26, 0x1, URZ ;  /* 0x000000011a047890 */ /* 0x000fc8000fffe0ff */
[----:B------:R-:W-:-:S04]  /*5e00*/  UISETP.NE.AND UP0, UPT, UR4, 0x3, UPT ;  /* 0x000000030400788c */ /* 0x000fc8000bf05270 */
[----:B---3--:R-:W-:Y:S02]  /*5e10*/  USEL UR6, URZ, 0x1, UP0 ;  /* 0x00000001ff067887 */ /* 0x008fe40008000000 */
[----:B------:R-:W-:-:S04]  /*5e20*/  USEL UR4, UR4, URZ, UP0 ;  /* 0x000000ff04047287 */ /* 0x000fc80008000000 */
[----:B------:R-:W-:Y:S01]  /*5e30*/  ULEA UR5, UR4, UR24, 0x3 ;  /* 0x0000001804057291 */ /* 0x000fe2000f8e18ff */
[----:B------:R-:W-:-:S04]  /*5e40*/  LOP3.LUT R10, R10, UR6, RZ, 0x3c, !PT ;  /* 0x000000060a0a7c12 */ /* 0x000fc8000f8e3cff */
[----:B-1----:R-:W-:-:S04]  /*5e50*/  SHF.L.U32 R2, R10, 0x1f, RZ ;  /* 0x0000001f0a027819 */ /* 0x002fc800000006ff */
[----:B------:R-:W1:Y:S02]  /*5e60*/  SYNCS.PHASECHK.TRANS64.TRYWAIT P0, [UR5], R2 ;  /* 0x00000002ff0075a7 */ /* 0x000e640008001105 */
[----:B-1----:R-:W-:Y:S05]  /*5e70*/  @!P0 BRA `(.L_x_100) ;  /* 0x0000003800488947 */ /* 0x002fea0003800000 */
.L_x_214:
[----:B------:R-:W-:-:S04]  /*5e80*/  UIADD3 UR4, UPT, UPT, UR4, 0x1, URZ ;  /* 0x0000000104047890 */ /* 0x000fc8000fffe0ff */
[----:B------:R-:W-:-:S04]  /*5e90*/  UISETP.NE.AND UP0, UPT, UR4, 0x3, UPT ;  /* 0x000000030400788c */ /* 0x000fc8000bf05270 */
[----:B------:R-:W-:Y:S02]  /*5ea0*/  USEL UR5, URZ, 0x1, UP0 ;  /* 0x00000001ff057887 */ /* 0x000fe40008000000 */
[----:B------:R-:W-:-:S04]  /*5eb0*/  USEL UR4, UR4, URZ, UP0 ;  /* 0x000000ff04047287 */ /* 0x000fc80008000000 */
[----:B------:R-:W-:Y:S01]  /*5ec0*/  ULEA UR4, UR4, UR24, 0x3 ;  /* 0x0000001804047291 */ /* 0x000fe2000f8e18ff */
[----:B-1----:R-:W-:-:S04]  /*5ed0*/  LOP3.LUT R2, R10, UR5, RZ, 0x3c, !PT ;  /* 0x000000050a027c12 */ /* 0x002fc8000f8e3cff */
[----:B------:R-:W-:Y:S01]  /*5ee0*/  SHF.L.U32 R2, R2, 0x1f, RZ ;  /* 0x0000001f02027819 */ /* 0x000fe200000006ff */
[----:B------:R-:W-:-:S07]  /*5ef0*/  IMAD.U32 R0, RZ, RZ, UR4 ;  /* 0x00000004ff007e24 */ /* 0x000fce000f8e00ff */
.L_x_101:
[----:B-1----:R1:W3:Y:S02]  /*5f00*/  SYNCS.PHASECHK.TRANS64.TRYWAIT P0, [R0+URZ], R2 ;  /* 0x00000002000075a7 */ /* 0x0022e400080011ff */
[----:B---3--:R-:W-:Y:S05]  /*5f10*/  @!P0 NANOSLEEP.SYNCS 0x989680 ;  /* 0x009896800000895d */ /* 0x008fea0003900000 */
[----:B------:R-:W3:Y:S02]  /*5f20*/  @!P0 SYNCS.PHASECHK.TRANS64 P0, [R0+URZ], R2 ;  /* 0x00000002000085a7 */ /* 0x000ee400080010ff */
[----:B--23--:R-:W-:Y:S05]  /*5f30*/  @P0 EXIT ;  /* 0x000000000000094d */ /* 0x00cfea0003800000 */
[----:B------:R-:W-:Y:S05]  /*5f40*/  BRA `(.L_x_101) ;  /* 0xfffffffc00ec7947 */ /* 0x000fea000383ffff */
.L_x_89:
[----:B------:R-:W-:-:S06]  /*5f50*/  UISETP.GE.AND UP0, UPT, UR18, 0x4, UPT ;  /* 0x000000041200788c */ /* 0x000fcc000bf06270 */
[----:B------:R-:W-:-:S13]  /*5f60*/  PLOP3.LUT P0, PT, PT, PT, UP0, 0x80, 0x8 ;  /* 0x000000000008781c */ /* 0x000fda0003f0f008 */
[----:B------:R-:W-:Y:S05]  /*5f70*/  @!P0 EXIT ;  /* 0x000000000000894d */ /* 0x000fea0003800000 */
[----:B------:R-:W1:Y:S08]  /*5f80*/  S2UR UR4, SR_CgaCtaId ;  /* 0x00000000000479c3 */ /* 0x000e700000008800 */
[----:B------:R-:W-:Y:S01]  /*5f90*/  BAR.SYNC.DEFER_BLOCKING 0x6, 0xa0 ;  /* 0x0182800000007b1d */ /* 0x000fe20000010000 */
[C---:B------:R-:W-:Y:S01]  /*5fa0*/  IMAD.SHL.U32 R4, R49.reuse, 0x20, RZ ;  /* 0x0000002031047824 */ /* 0x040fe200078e00ff */
[----:B------:R-:W-:Y:S01]  /*5fb0*/  SHF.R.U32.HI R5, RZ, 0x1, R49 ;  /* 0x00000001ff057819 */ /* 0x000fe20000011631 */
[C---:B------:R-:W-:Y:S01]  /*5fc0*/  IMAD.SHL.U32 R48, R49.reuse, 0x10, RZ ;  /* 0x0000001031307824 */ /* 0x040fe200078e00ff */
[C---:B------:R-:W-:Y:S01]  /*5fd0*/  LOP3.LUT P0, RZ, R49.reuse, 0x4, RZ, 0xc0, !PT ;  /* 0x0000000431ff7812 */ /* 0x040fe2000780c0ff */
[----:B------:R-:W-:Y:S01]  /*5fe0*/  IMAD.U32 R23, R49, 0x10000, RZ ;  /* 0x0001000031177824 */ /* 0x000fe200078e00ff */
[----:B------:R-:W-:-:S02]  /*5ff0*/  UMOV UR49, 0x400 ;  /* 0x0000040000317882 */ /* 0x000fc40000000000 */
[----:B------:R-:W2:Y:S01]  /*6000*/  LDC.64 R42, c[0x0][0x9b0] ;  /* 0x00026c00ff2a7b82 */ /* 0x000ea20000000a00 */
[----:B------:R-:W-:Y:S01]  /*6010*/  LOP3.LUT R0, R4, 0xc0, RZ, 0xc0, !PT ;  /* 0x000000c004007812 */ /* 0x000fe200078ec0ff */
[----:B------:R-:W-:Y:S01]  /*6020*/  IMAD.MOV.U32 R59, RZ, RZ, 0x10 ;  /* 0x00000010ff3b7424 */ /* 0x000fe200078e00ff */
[----:B------:R-:W-:Y:S01]  /*6030*/  LOP3.LUT R48, R48, 0x600, RZ, 0xc0, !PT ;  /* 0x0000060030307812 */ /* 0x000fe200078ec0ff */
[----:B------:R-:W-:Y:S01]  /*6040*/  IMAD.MOV.U32 R22, RZ, RZ, RZ ;  /* 0x000000ffff167224 */ /* 0x000fe200078e00ff */
[----:B------:R-:W-:Y:S01]  /*6050*/  LOP3.LUT R5, R0, 0x8, R5, 0xf8, !PT ;  /* 0x0000000800057812 */ /* 0x000fe200078ef805 */
[C---:B------:R-:W-:Y:S01]  /*6060*/  IMAD.SHL.U32 R0, R49.reuse, 0x4, RZ ;  /* 0x0000000431007824 */ /* 0x040fe200078e00ff */
[----:B------:R-:W-:Y:S01]  /*6070*/  LOP3.LUT R48, R48, 0x20, R4, 0xf8, !PT ;  /* 0x0000002030307812 */ /* 0x000fe200078ef804 */
[----:B------:R-:W3:Y:S01]  /*6080*/  LDC.64 R40, c[0x0][0x9a8] ;  /* 0x00026a00ff287b82 */ /* 0x000ee20000000a00 */
[----:B------:R-:W-:Y:S02]  /*6090*/  LOP3.LUT R49, R49, 0x60, RZ, 0xc0, !PT ;  /* 0x0000006031317812 */ /* 0x000fe400078ec0ff */
[----:B------:R-:W-:-:S02]  /*60a0*/  CS2R R46, SRZ ;  /* 0x00000000002e7805 */ /* 0x000fc4000001ff00 */
[----:B------:R-:W-:Y:S01]  /*60b0*/  LOP3.LUT R0, R5, 0x18, R0, 0x78, !PT ;  /* 0x0000001805007812 */ /* 0x000fe200078e7800 */
[----:B------:R-:W4:Y:S01]  /*60c0*/  LDCU UR63, c[0x0][0x370] ;  /* 0x00006e00ff3f77ac */ /* 0x000f220008000800 */
[----:B------:R-:W-:Y:S02]  /*60d0*/  LOP3.LUT R48, R48, 0x100, R4, 0xf8, !PT ;  /* 0x0000010030307812 */ /* 0x000fe400078ef804 */
[----:B------:R-:W-:Y:S01]  /*60e0*/  LOP3.LUT R23, R23, 0x600000, RZ, 0xc0, !PT ;  /* 0x0060000017177812 */ /* 0x000fe200078ec0ff */
[----:B-1----:R-:W-:Y:S01]  /*60f0*/  ULEA UR49, UR4, UR49, 0x18 ;  /* 0x0000003104317291 */ /* 0x002fe2000f8ec0ff */
[----:B------:R-:W-:Y:S01]  /*6100*/  LOP3.LUT R48, R48, R0, RZ, 0xfc, !PT ;  /* 0x0000000030307212 */ /* 0x000fe200078efcff */
[----:B------:R-:W1:Y:S01]  /*6110*/  LDCU.64 UR4, c[0x0][0x990] ;  /* 0x00013200ff0477ac */ /* 0x000e620008000a00 */
[----:B------:R-:W-:Y:S01]  /*6120*/  SEL R59, R59, 0xfffffff0, !P0 ;  /* 0xfffffff03b3b7807 */ /* 0x000fe20004000000 */
[----:B------:R-:W2:Y:S05]  /*6130*/  LDCU UR48, c[0x0][0xc0c] ;  /* 0x00018180ff3077ac */ /* 0x000eaa0008000800 */
[----:B------:R-:W4:Y:S01]  /*6140*/  LDS R2, [UR49+0x230] ;  /* 0x00023031ff027984 */ /* 0x000f220008000800 */
[----:B------:R-:W2:Y:S01]  /*6150*/  LDCU UR38, c[0x0][0xc30] ;  /* 0x00018600ff2677ac */ /* 0x000ea20008000800 */
[----:B------:R-:W2:Y:S01]  /*6160*/  LDCU.64 UR60, c[0x0][0x988] ;  /* 0x00013100ff3c77ac */ /* 0x000ea20008000a00 */
[----:B------:R-:W2:Y:S01]  /*6170*/  LDCU.64 UR46, c[0x0][0xc28] ;  /* 0x00018500ff2e77ac */ /* 0x000ea20008000a00 */
[----:B-1----:R-:W-:-:S02]  /*6180*/  IMAD.U32 R53, RZ, RZ, UR4 ;  /* 0x00000004ff357e24 */ /* 0x002fc4000f8e00ff */
[----:B------:R-:W-:Y:S01]  /*6190*/  IMAD.U32 R52, RZ, RZ, UR5 ;  /* 0x00000005ff347e24 */ /* 0x000fe2000f8e00ff */
[----:B------:R-:W1:Y:S01]  /*61a0*/  LDCU.128 UR4, c[0x0][0xb80] ;  /* 0x00017000ff0477ac */ /* 0x000e620008000c00 */
[----:B------:R-:W2:Y:S01]  /*61b0*/  LDCU.128 UR56, c[0x0][0xc10] ;  /* 0x00018200ff3877ac */ /* 0x000ea20008000c00 */
[----:B------:R-:W2:Y:S01]  /*61c0*/  LDCU UR62, c[0x0][0x374] ;  /* 0x00006e80ff3e77ac */ /* 0x000ea20008000800 */
[----:B------:R-:W-:Y:S01]  /*61d0*/  UMOV UR55, 0x1 ;  /* 0x0000000100377882 */ /* 0x000fe20000000000 */
[----:B------:R-:W-:Y:S01]  /*61e0*/  UMOV UR50, URZ ;  /* 0x000000ff00327c82 */ /* 0x000fe20008000000 */
[----:B------:R-:W-:Y:S01]  /*61f0*/  UMOV UR54, URZ ;  /* 0x000000ff00367c82 */ /* 0x000fe20008000000 */
[----:B------:R-:W-:Y:S01]  /*6200*/  UMOV UR51, URZ ;  /* 0x000000ff00337c82 */ /* 0x000fe20008000000 */
[----:B-1----:R-:W-:Y:S01]  /*6210*/  IMAD.U32 R57, RZ, RZ, UR4 ;  /* 0x00000004ff397e24 */ /* 0x002fe2000f8e00ff */
[----:B------:R-:W-:Y:S01]  /*6220*/  UIADD3 UR4, UPT, UPT, UR49, 0x400, URZ ;  /* 0x0000040031047890 */ /* 0x000fe2000fffe0ff */
[----:B------:R-:W-:-:S02]  /*6230*/  IMAD.U32 R56, RZ, RZ, UR5 ;  /* 0x00000005ff387e24 */ /* 0x000fc4000f8e00ff */
[----:B------:R-:W-:Y:S02]  /*6240*/  IMAD.U32 R55, RZ, RZ, UR6 ;  /* 0x00000006ff377e24 */ /* 0x000fe4000f8e00ff */
[----:B------:R-:W-:Y:S02]  /*6250*/  IMAD.U32 R54, RZ, RZ, UR7 ;  /* 0x00000007ff367e24 */ /* 0x000fe4000f8e00ff */
[C---:B----4-:R-:W-:Y:S01]  /*6260*/  VIADD R3, R2.reuse, 0x40 ;  /* 0x0000004002037836 */ /* 0x050fe20000000000 */
[----:B------:R-:W-:Y:S01]  /*6270*/  LOP3.LUT R2, R2, 0xffff, RZ, 0xc0, !PT ;  /* 0x0000ffff02027812 */ /* 0x000fe200078ec0ff */
[----:B------:R-:W-:-:S03]  /*6280*/  IMAD.U32 R0, RZ, RZ, UR4 ;  /* 0x00000004ff007e24 */ /* 0x000fc6000f8e00ff */
[----:B------:R-:W-:-:S05]  /*6290*/  LOP3.LUT R3, R3, 0xffff, RZ, 0xc0, !PT ;  /* 0x0000ffff03037812 */ /* 0x000fca00078ec0ff */
[----:B--23--:R1:W-:Y:S02]  /*62a0*/  STL.64 [R1], R2 ;  /* 0x0000000201007387 */ /* 0x00c3e40000100a00 */
.L_x_132:
[----:B-1----:R-:W-:Y:S04]  /*62b0*/  SHF.L.U32 R2, R46, 0x1f, RZ ;  /* 0x0000001f2e027819 */ /* 0x002fe800000006ff */
[----:B------:R-:W1:Y:S02]  /*62c0*/  SYNCS.PHASECHK.TRANS64.TRYWAIT P0, [UR49+0x1e0], R2 ;  /* 0x0001e002ff0075a7 */ /* 0x000e640008001131 */
[----:B-1----:R-:W-:Y:S05]  /*62d0*/  @!P0 BRA `(.L_x_102) ;  /* 0x0000003400488947 */ /* 0x002fea0003800000 */
.L_x_216:
[----:B------:R-:W2:Y:S01]  /*62e0*/  LDS.128 R4, [UR49+0x220] ;  /* 0x00022031ff047984 */ /* 0x000ea20008000c00 */
[----:B------:R-:W-:Y:S01]  /*62f0*/  UIADD3 UR4, UPT, UPT, UR49, 0x1e8, URZ ;  /* 0x000001e831047890 */ /* 0x000fe2000fffe0ff */
[----:B-1----:R-:W-:Y:S01]  /*6300*/  IMAD R2, R22, 0x4, R1 ;  /* 0x0000000416027824 */ /* 0x002fe200078e0201 */
[----:B------:R-:W-:Y:S01]  /*6310*/  UISETP.GE.AND UP0, UPT, UR39, 0x1, UPT ;  /* 0x000000012700788c */ /* 0x000fe2000bf06270 */
[----:B------:R-:W-:Y:S01]  /*6320*/  @!PT LDS RZ, [RZ] ;  /* 0x00000000fffff984 */ /* 0x000fe20000000800 */
[----:B------:R-:W-:Y:S01]  /*6330*/  @!PT LDS RZ, [RZ] ;  /* 0x00000000fffff984 */ /* 0x000fe20000000800 */
[----:B------:R-:W-:Y:S01]  /*6340*/  @!PT LDS RZ, [RZ] ;  /* 0x00000000fffff984 */ /* 0x000fe20000000800 */
[----:B------:R-:W-:Y:S01]  /*6350*/  @!PT LDS RZ, [RZ] ;  /* 0x00000000fffff984 */ /* 0x000fe20000000800 */
[----:B------:R1:W-:Y:S06]  /*6360*/  MEMBAR.ALL.CTA ;  /* 0x0000000000007992 */ /* 0x0003ec0000008000 */
[----:B-1----:R-:W1:Y:S01]  /*6370*/  FENCE.VIEW.ASYNC.S ;  /* 0x00000000000073c6 */ /* 0x002e620000000000 */
[----:B------:R-:W-:Y:S09]  /*6380*/  UPRMT UR4, URZ, 0x654, UR4 ;  /* 0x00000654ff047896 */ /* 0x000ff20008000004 */
[----:B-1----:R-:W-:Y:S01]  /*6390*/  SYNCS.ARRIVE.TRANS64.RED.A1T0 RZ, [UR4], RZ ;  /* 0x000000ffffff79a7 */ /* 0x002fe20008100404 */
[----:B------:R-:W5:Y:S01]  /*63a0*/  LDL R2, [R2] ;  /* 0x0000000002027983 */ /* 0x000f620000100800 */
[----:B--2---:R-:W-:Y:S11]  /*63b0*/  LOP3.LUT P0, RZ, R6, 0x1, RZ, 0xc0, !PT ;  /* 0x0000000106ff7812 */ /* 0x004ff6000780c0ff */
[----:B------:R-:W-:Y:S02]  /*63c0*/  @!UPT UIADD3 URZ, UPT, UPT, URZ, URZ, URZ ;  /* 0x000000fffffff290 */ /* 0x000fe4000fffe0ff */
[----:B------:R-:W-:Y:S01]  /*63d0*/  VOTEU.ANY UP1, P0 ;  /* 0x0000000000ff7886 */ /* 0x000fe20000020100 */
[----:B------:R-:W-:Y:S01]  /*63e0*/  PLOP3.LUT P0, PT, PT, PT, UP1, 0x80, 0x8 ;  /* 0x000000000008781c */ /* 0x000fe20003f0f018 */
[----:B------:R-:W-:Y:S06]  /*63f0*/  UP2UR UR4, UPR, URZ, 0x2 ;  /* 0x00000002ff047883 */ /* 0x000fec0008000000 */
[----:B------:R-:W-:Y:S06]  /*6400*/  IMAD.U32 R66, RZ, RZ, UR4 ;  /* 0x00000004ff427e24 */ /* 0x000fec000f8e00ff */
[----:B------:R-:W-:Y:S02]  /*6410*/  @P0 MOV R3, R4 ;  /* 0x0000000400030202 */ /* 0x000fe40000000f00 */
[----:B------:R-:W-:Y:S02]  /*6420*/  @P0 LOP3.LUT R0, R5, 0xffff, RZ, 0xc0, !PT ;  /* 0x0000ffff05000812 */ /* 0x000fe400078ec0ff */
[----:B------:R-:W-:Y:S02]  /*6430*/  @P0 R2UR UR5, R3 ;  /* 0x00000000030502ca */ /* 0x000fe400000e0000 */
[----:B------:R-:W-:Y:S11]  /*6440*/  @P0 R2UR UR4, R0 ;  /* 0x00000000000402ca */ /* 0x000ff600000e0000 */
[----:B------:R-:W-:Y:S02]  /*6450*/  @UP1 UMOV UR37, UR5 ;  /* 0x0000000500251c82 */ /* 0x000fe40008000000 */
[----:B------:R-:W-:Y:S01]  /*6460*/  @UP1 UMOV UR36, UR4 ;  /* 0x0000000400241c82 */ /* 0x000fe20008000000 */
[----:B------:R-:W-:Y:S05]  /*6470*/  BRA.U !UP0, `(.L_x_103) ;  /* 0x0000000108cc7547 */ /* 0x000fea000b800000 */
[----:B------:R-:W1:Y:S01]  /*6480*/  LDCU UR9, c[0x0][0xc20] ;  /* 0x00018400ff0977ac */ /* 0x000e620008000800 */
[----:B------:R-:W-:Y:S02]  /*6490*/  UIMAD.WIDE.U32 UR4, UR62, UR59, URZ ;  /* 0x0000003b3e0472a5 */ /* 0x000fe4000f8e00ff */
[----:B------:R-:W-:Y:S02]  /*64a0*/  UIMAD.WIDE.U32 UR6, UR63, UR56, URZ ;  /* 0x000000383f0672a5 */ /* 0x000fe4000f8e00ff */
[----:B------:R-:W-:Y:S02]  /*64b0*/  UIMAD.WIDE.U32 UR10, UR36, UR59, URZ ;  /* 0x0000003b240a72a5 */ /* 0x000fe4000f8e00ff */
[----:B------:R-:W-:Y:S02]  /*64c0*/  UISETP.NE.AND UP0, UPT, UR58, 0x1, UPT ;  /* 0x000000013a00788c */ /* 0x000fe4000bf05270 */
[----:B------:R-:W-:Y:S02]  /*64d0*/  UISETP.NE.AND UP1, UPT, UR48, 0x1, UPT ;  /* 0x000000013000788c */ /* 0x000fe4000bf25270 */
[----:B------:R-:W-:Y:S02]  /*64e0*/  UISETP.NE.AND UP2, UPT, UR39, 0x1, UPT ;  /* 0x000000012700788c */ /* 0x000fe4000bf45270 */
[----:B------:R-:W-:Y:S01]  /*64f0*/  UIMAD.WIDE.U32 UR12, UR37, UR56, URZ ;  /* 0x00000038250c72a5 */ /* 0x000fe2000f8e00ff */
[----:B------:R-:W-:Y:S01]  /*6500*/  UMOV UR4, UR5 ;  /* 0x0000000500047c82 */ /* 0x000fe20008000000 */
[----:B------:R-:W-:Y:S01]  /*6510*/  UMOV UR6, UR11 ;  /* 0x0000000b00067c82 */ /* 0x000fe20008000000 */
[----:B-1----:R-:W-:Y:S03]  /*6520*/  USHF.R.U32.HI UR8, URZ, UR9, UR4 ;  /* 0x00000009ff087299 */ /* 0x002fe60008011604 */
[----:B------:R-:W-:Y:S02]  /*6530*/  UMOV UR4, UR7 ;  /* 0x0000000700047c82 */ /* 0x000fe40008000000 */
[----:B------:R-:W-:Y:S02]  /*6540*/  USHF.R.U32.HI UR5, URZ, UR57, UR4 ;  /* 0x00000039ff057299 */ /* 0x000fe40008011604 */
[----:B------:R-:W-:Y:S02]  /*6550*/  USEL UR4, UR62, UR8, !UP0 ;  /* 0x000000083e047287 */ /* 0x000fe4000c000000 */
[----:B------:R-:W-:Y:S02]  /*6560*/  USHF.R.U32.HI UR8, URZ, UR9, UR6 ;  /* 0x00000009ff087299 */ /* 0x000fe40008011606 */
[----:B------:R-:W-:Y:S02]  /*6570*/  UIMAD.WIDE.U32 UR6, UR4, UR46, URZ ;  /* 0x0000002e040672a5 */ /* 0x000fe4000f8e00ff */
[----:B------:R-:W-:Y:S02]  /*6580*/  USEL UR9, UR63, UR5, !UP1 ;  /* 0x000000053f097287 */ /* 0x000fe4000c800000 */
[----:B------:R-:W-:Y:S02]  /*6590*/  USEL UR8, UR36, UR8, !UP0 ;  /* 0x0000000824087287 */ /* 0x000fe4000c000000 */
[----:B------:R-:W-:Y:S01]  /*65a0*/  UIMAD.WIDE.U32 UR10, UR9, UR46, URZ ;  /* 0x0000002e090a72a5 */ /* 0x000fe2000f8e00ff */
[----:B------:R-:W-:Y:S01]  /*65b0*/  UMOV UR6, UR7 ;  /* 0x0000000700067c82 */ /* 0x000fe20008000000 */
[----:B------:R-:W-:Y:S01]  /*65c0*/  UMOV UR5, UR13 ;  /* 0x0000000d00057c82 */ /* 0x000fe20008000000 */
[----:B------:R-:W-:Y:S02]  /*65d0*/  @UP2 USHF.R.U32.HI UR4, URZ, UR47, UR6 ;  /* 0x0000002fff042299 */ /* 0x000fe40008011606 */
[----:B------:R-:W-:Y:S02]  /*65e0*/  USHF.R.U32.HI UR5, URZ, UR57, UR5 ;  /* 0x00000039ff057299 */ /* 0x000fe40008011605 */
[----:B------:R-:W-:Y:S02]  /*65f0*/  UIMAD UR4, UR39, UR4, URZ ;  /* 0x00000004270472a4 */ /* 0x000fe4000f8e02ff */
[----:B------:R-:W-:Y:S02]  /*6600*/  USEL UR5, UR37, UR5, !UP1 ;  /* 0x0000000525057287 */ /* 0x000fe4000c800000 */
[----:B------:R-:W-:Y:S01]  /*6610*/  UISETP.GE.AND UP0, UPT, UR8, UR4, UPT ;  /* 0x000000040800728c */ /* 0x000fe2000bf06270 */
[----:B------:R-:W-:Y:S01]  /*6620*/  UMOV UR6, UR11 ;  /* 0x0000000b00067c82 */ /* 0x000fe20008000000 */
[----:B------:R-:W-:Y:S02]  /*6630*/  UIMAD.WIDE.U32 UR10, UR8, UR46, URZ ;  /* 0x0000002e080a72a5 */ /* 0x000fe4000f8e00ff */
[----:B------:R-:W-:Y:S04]  /*6640*/  @UP2 USHF.R.U32.HI UR9, URZ, UR47, UR6 ;  /* 0x0000002fff092299 */ /* 0x000fe80008011606 */
[----:B------:R-:W-:Y:S01]  /*6650*/  UIMAD UR6, UR39, UR9, URZ ;  /* 0x00000009270672a4 */ /* 0x000fe2000f8e02ff */
[----:B------:R-:W-:Y:S03]  /*6660*/  UMOV UR4, UR11 ;  /* 0x0000000b00047c82 */ /* 0x000fe60008000000 */
[----:B------:R-:W-:Y:S02]  /*6670*/  UISETP.GE.OR UP0, UPT, UR5, UR6, UP0 ;  /* 0x000000060500728c */ /* 0x000fe40008706670 */
[----:B------:R-:W-:Y:S02]  /*6680*/  USHF.R.U32.HI UR4, URZ, UR47, UR4 ;  /* 0x0000002fff047299 */ /* 0x000fe40008011604 */
[----:B------:R-:W-:Y:S02]  /*6690*/  UIMAD.WIDE.U32 UR6, UR5, UR46, URZ ;  /* 0x0000002e050672a5 */ /* 0x000fe4000f8e00ff */
[----:B------:R-:W-:Y:S02]  /*66a0*/  USEL UR11, UR8, UR4, !UP2 ;  /* 0x00000004080b7287 */ /* 0x000fe4000d000000 */
[----:B------:R-:W-:Y:S02]  /*66b0*/  UIADD3 UR6, UPT, UPT, -UR5, URZ, URZ ;  /* 0x000000ff05067290 */ /* 0x000fe4000fffe1ff */
[----:B------:R-:W-:Y:S02]  /*66c0*/  UIADD3 UR10, UPT, UPT, -UR11, URZ, URZ ;  /* 0x000000ff0b0a7290 */ /* 0x000fe4000fffe1ff */
[----:B------:R-:W-:Y:S02]  /*66d0*/  UIMAD UR6, UR48, UR6, UR37 ;  /* 0x00000006300672a4 */ /* 0x000fe4000f8e0225 */
[----:B------:R-:W-:Y:S01]  /*66e0*/  UIMAD UR10, UR39, UR10, UR8 ;  /* 0x0000000a270a72a4 */ /* 0x000fe2000f8e0208 */
[----:B------:R-:W-:Y:S01]  /*66f0*/  @!UP0 UMOV UR4, UR7 ;  /* 0x0000000700048c82 */ /* 0x000fe20008000000 */
[----:B------:R-:W-:Y:S02]  /*6700*/  UIADD3 UR7, UPT, UPT, -UR8, URZ, URZ ;  /* 0x000000ff08077290 */ /* 0x000fe4000fffe1ff */
[----:B------:R-:W-:Y:S04]  /*6710*/  @!UP0 USHF.R.U32.HI UR4, URZ, UR47, UR4 ;  /* 0x0000002fff048299 */ /* 0x000fe80008011604 */
[----:B------:R-:W-:Y:S04]  /*6720*/  @!UP0 USEL UR4, UR5, UR4, !UP2 ;  /* 0x0000000405048287 */ /* 0x000fe8000d000000 */
[----:B------:R-:W-:Y:S02]  /*6730*/  @!UP0 UIMAD UR9, UR9, UR10, UR4 ;  /* 0x0000000a090982a4 */ /* 0x000fe4000f8e0204 */
[----:B------:R-:W-:Y:S02]  /*6740*/  @!UP0 UIADD3 UR10, UPT, UPT, UR11, -UR4, URZ ;  /* 0x800000040b0a8290 */ /* 0x000fe4000fffe0ff */
[----:B------:R-:W-:Y:S02]  /*6750*/  UIMAD UR4, UR58, UR7, UR36 ;  /* 0x000000073a0472a4 */ /* 0x000fe4000f8e0224 */
[----:B------:R-:W-:Y:S03]  /*6760*/  @!UP0 UIMAD UR8, UR10, UR39, UR5 ;  /* 0x000000270a0882a4 */ /* 0x000fe6000f8e0205 */
[----:B------:R-:W-:Y:S02]  /*6770*/  @!UP0 UMOV UR5, UR9 ;  /* 0x0000000900058c82 */ /* 0x000fe40008000000 */
[----:B------:R-:W-:Y:S02]  /*6780*/  UIMAD UR37, UR5, UR48, UR6 ;  /* 0x00000030052572a4 */ /* 0x000fe4000f8e0206 */
[----:B------:R-:W-:Y:S11]  /*6790*/  UIMAD UR36, UR8, UR58, UR4 ;  /* 0x0000003a082472a4 */ /* 0x000ff6000f8e0204 */
[----:B------:R-:W-:Y:S01]  /*67a0*/  @!UPT UIADD3 URZ, UPT, UPT, URZ, URZ, URZ ;  /* 0x000000fffffff290 */ /* 0x000fe2000fffe0ff */
.L_x_103:
[----:B------:R-:W-:Y:S01]  /*67b0*/  UISETP.NE.AND UP0, UPT, UR38, 0x1, UPT ;  /* 0x000000012600788c */ /* 0x000fe2000bf05270 */
[----:B------:R-:W-:Y:S01]  /*67c0*/  @P0 SHF.R.U32.HI R4, RZ, 0x10, R5 ;  /* 0x00000010ff040819 */ /* 0x000fe20000011605 */
[----:B------:R-:W-:Y:S01]  /*67d0*/  USHF.L.U32 UR41, UR23, 0x6, URZ ;  /* 0x0000000617297899 */ /* 0x000fe200080006ff */
[----:B------:R-:W-:Y:S02]  /*67e0*/  R2UR UR11, R60 ;  /* 0x000000003c0b72ca */ /* 0x000fe400000e0000 */
[----:B------:R-:W-:Y:S06]  /*67f0*/  @P0 R2UR UR11, R4 ;  /* 0x00000000040b02ca */ /* 0x000fec00000e0000 */
[----:B------:R-:W1:Y:S07]  /*6800*/  @!UP0 LDCU.128 UR12, c[0x0][0xc10] ;  /* 0x00018200ff0c87ac */ /* 0x000e6e0008000c00 */
[----:B------:R-:W-:Y:S01]  /*6810*/  IMAD.U32 R60, RZ, RZ, UR11 ;  /* 0x0000000bff3c7e24 */ /* 0x000fe2000f8e00ff */
[----:B------:R-:W2:Y:S01]  /*6820*/  @!UP0 LDCU UR5, c[0x0][0xc0c] ;  /* 0x00018180ff0587ac */ /* 0x000ea20008000800 */
[----:B------:R-:W3:Y:S01]  /*6830*/  @!UP0 LDCU UR10, c[0x0][0xc20] ;  /* 0x00018400ff0a87ac */ /* 0x000ee20008000800 */
[----:B------:R-:W-:Y:S02]  /*6840*/  UIADD3 UR11, UPT, UPT, UR49, 0x400, URZ ;  /* 0x00000400310b7890 */ /* 0x000fe4000fffe0ff */
[----:B-1----:R-:W-:Y:S02]  /*6850*/  UIMAD.WIDE.U32 UR8, UR37, UR12, URZ ;  /* 0x0000000c250872a5 */ /* 0x002fe4000f8e00ff */
[----:B------:R-:W-:Y:S02]  /*6860*/  UIMAD.WIDE.U32 UR6, UR36, UR15, URZ ;  /* 0x0000000f240672a5 */ /* 0x000fe4000f8e00ff */
[----:B------:R-:W-:Y:S03]  /*6870*/  @!UP0 UISETP.NE.AND UP1, UPT, UR14, 0x1, UPT ;  /* 0x000000010e00888c */ /* 0x000fe6000bf25270 */
[----:B------:R-:W-:Y:S01]  /*6880*/  @!UP0 UMOV UR4, UR9 ;  /* 0x0000000900048c82 */ /* 0x000fe20008000000 */
[----:B--2---:R-:W-:Y:S02]  /*6890*/  @!UP0 UISETP.NE.AND UP2, UPT, UR5, 0x1, UPT ;  /* 0x000000010500888c */ /* 0x004fe4000bf45270 */
[----:B------:R-:W-:Y:S01]  /*68a0*/  @!UP0 USHF.R.U32.HI UR4, URZ, UR13, UR4 ;  /* 0x0000000dff048299 */ /* 0x000fe20008011604 */
[----:B------:R-:W-:Y:S02]  /*68b0*/  @!UP0 UMOV UR6, UR7 ;  /* 0x0000000700068c82 */ /* 0x000fe40008000000 */
[----:B---3--:R-:W-:Y:S02]  /*68c0*/  @!UP0 USHF.R.U32.HI UR6, URZ, UR10, UR6 ;  /* 0x0000000aff068299 */ /* 0x008fe40008011606 */
[----:B------:R-:W-:Y:S02]  /*68d0*/  @!UP0 USEL UR7, UR37, UR4, !UP2 ;  /* 0x0000000425078287 */ /* 0x000fe4000d000000 */
[----:B------:R-:W-:Y:S04]  /*68e0*/  @!UP0 USEL UR6, UR36, UR6, !UP1 ;  /* 0x0000000624068287 */ /* 0x000fe8000c800000 */
[----:B------:R-:W-:Y:S02]  /*68f0*/  @!UP0 UIADD3 UR4, UPT, UPT, -UR7, UR6, URZ ;  /* 0x0000000607048290 */ /* 0x000fe4000fffe1ff */
[----:B------:R-:W-:Y:S02]  /*6900*/  @!UP0 UIADD3 UR6, UPT, UPT, UR7, -UR6, URZ ;  /* 0x8000000607068290 */ /* 0x000fe4000fffe0ff */
[----:B------:R-:W-:Y:S02]  /*6910*/  @!UP0 UIMAD UR37, UR4, UR5, UR37 ;  /* 0x00000005042582a4 */ /* 0x000fe4000f8e0225 */
[----:B------:R-:W-:Y:S02]  /*6920*/  @!UP0 UIMAD UR36, UR6, UR14, UR36 ;  /* 0x0000000e062482a4 */ /* 0x000fe4000f8e0224 */
[----:B------:R-:W-:Y:S09]  /*6930*/  ULOP3.LUT UP0, URZ, UR11, 0x1b0, URZ, 0xc0, !UPT ;  /* 0x000001b00bff7892 */ /* 0x000ff2000f80c0ff */
[----:B------:R-:W-:Y:S05]  /*6940*/  BRA.U !UP0, `(.L_x_104) ;  /* 0x00000001087c7547 */ /* 0x000fea000b800000 */
[----:B------:R-:W1:Y:S01]  /*6950*/  LDCU.64 UR8, c[0x4][0x80] ;  /* 0x01001000ff0877ac */ /* 0x000e620008000a00 */
[----:B------:R-:W-:Y:S01]  /*6960*/  MOV R16, 0x0 ;  /* 0x0000000000107802 */ /* 0x000fe20000000f00 */
[----:B------:R-:W-:Y:S02]  /*6970*/  HFMA2 R12, -RZ, RZ, 0, 5.9604644775390625e-08 ;  /* 0x00000001ff0c7431 */ /* 0x000fe400000001ff */
[----:B------:R-:W-:Y:S01]  /*6980*/  IMAD.MOV.U32 R8, RZ, RZ, 0x70 ;  /* 0x00000070ff087424 */ /* 0x000fe200078e00ff */
[----:B------:R2:W3:Y:S01]  /*6990*/  LDC.64 R14, c[0x4][R16] ;  /* 0x01000000100e7b82 */ /* 0x0004e20000000a00 */
[----:B------:R-:W4:Y:S01]  /*69a0*/  LDCU.64 UR6, c[0x4][0x88] ;  /* 0x01001100ff0677ac */ /* 0x000f220008000a00 */
[----:B------:R-:W-:Y:S01]  /*69b0*/  IMAD.MOV.U32 R13, RZ, RZ, RZ ;  /* 0x000000ffff0d7224 */ /* 0x000fe200078e00ff */
[----:B------:R-:W2:Y:S01]  /*69c0*/  LDCU.64 UR4, c[0x4][0x8] ;  /* 0x01000100ff0477ac */ /* 0x000ea20008000a00 */
[----:B-1----:R-:W-:Y:S01]  /*69d0*/  MOV R5, UR9 ;  /* 0x0000000900057c02 */ /* 0x002fe20008000f00 */
[----:B------:R-:W-:Y:S01]  /*69e0*/  IMAD.U32 R4, RZ, RZ, UR8 ;  /* 0x00000008ff047e24 */ /* 0x000fe2000f8e00ff */
[----:B----4-:R-:W-:Y:S01]  /*69f0*/  MOV R7, UR7 ;  /* 0x0000000700077c02 */ /* 0x010fe20008000f00 */
[----:B------:R-:W-:Y:S01]  /*6a00*/  IMAD.U32 R6, RZ, RZ, UR6 ;  /* 0x00000006ff067e24 */ /* 0x000fe2000f8e00ff */
[----:B--2---:R-:W-:Y:S01]  /*6a10*/  MOV R11, UR5 ;  /* 0x00000005000b7c02 */ /* 0x004fe20008000f00 */
[----:B------:R-:W-:Y:S02]  /*6a20*/  IMAD.U32 R10, RZ, RZ, UR4 ;  /* 0x00000004ff0a7e24 */ /* 0x000fe4000f8e00ff */
[----:B------:R-:W-:Y:S07]  /*6a30*/  LEPC R20, `(.L_x_105) ;  /* 0x000000001014794e */ /* 0x000fee0000000000 */
[----:B---3-5:R-:W-:Y:S05]  /*6a40*/  CALL.ABS.NOINC R14 ;  /* 0x000000000e007343 */ /* 0x028fea0003c00000 */
.L_x_105:
[----:B------:R-:W1:Y:S01]  /*6a50*/  LDCU.64 UR8, c[0x4][0x80] ;  /* 0x01001000ff0877ac */ /* 0x000e620008000a00 */
[----:B------:R-:W2:Y:S01]  /*6a60*/  LDC.64 R16, c[0x4][R16] ;  /* 0x0100000010107b82 */ /* 0x000ea20000000a00 */
[----:B------:R-:W-:Y:S02]  /*6a70*/  HFMA2 R12, -RZ, RZ, 0, 5.9604644775390625e-08 ;  /* 0x00000001ff0c7431 */ /* 0x000fe400000001ff */
[----:B------:R-:W-:Y:S02]  /*6a80*/  IMAD.MOV.U32 R8, RZ, RZ, 0x70 ;  /* 0x00000070ff087424 */ /* 0x000fe400078e00ff */
[----:B------:R-:W-:Y:S01]  /*6a90*/  IMAD.MOV.U32 R13, RZ, RZ, RZ ;  /* 0x000000ffff0d7224 */ /* 0x000fe200078e00ff */
[----:B------:R-:W3:Y:S01]  /*6aa0*/  LDCU.64 UR6, c[0x4][0x88] ;  /* 0x01001100ff0677ac */ /* 0x000ee20008000a00 */
[----:B------:R-:W4:Y:S01]  /*6ab0*/  LDCU.64 UR4, c[0x4][0x8] ;  /* 0x01000100ff0477ac */ /* 0x000f220008000a00 */
[----:B-1----:R-:W-:Y:S02]  /*6ac0*/  MOV R4, UR8 ;  /* 0x0000000800047c02 */ /* 0x002fe40008000f00 */
[----:B------:R-:W-:Y:S02]  /*6ad0*/  MOV R5, UR9 ;  /* 0x0000000900057c02 */ /* 0x000fe40008000f00 */
[----:B---3--:R-:W-:Y:S01]  /*6ae0*/  MOV R7, UR7 ;  /* 0x0000000700077c02 */ /* 0x008fe20008000f00 */
[----:B------:R-:W-:Y:S01]  /*6af0*/  IMAD.U32 R6, RZ, RZ, UR6 ;  /* 0x00000006ff067e24 */ /* 0x000fe2000f8e00ff */
[----:B----4-:R-:W-:Y:S01]  /*6b00*/  MOV R11, UR5 ;  /* 0x00000005000b7c02 */ /* 0x010fe20008000f00 */
[----:B------:R-:W-:Y:S02]  /*6b10*/  IMAD.U32 R10, RZ, RZ, UR4 ;  /* 0x00000004ff0a7e24 */ /* 0x000fe4000f8e00ff */
[----:B------:R-:W-:Y:S07]  /*6b20*/  LEPC R20, `(.L_x_104) ;  /* 0x000000001014794e */ /* 0x000fee0000000000 */
[----:B--2---:R-:W-:Y:S05]  /*6b30*/  CALL.ABS.NOINC R16 ;  /* 0x0000000010007343 */ /* 0x004fea0003c00000 */
.L_x_104:
[----:B------:R-:W-:Y:S02]  /*6b40*/  R2UR UR6, R58 ;  /* 0x000000003a0672ca */ /* 0x000fe400000e0000 */
[----:B------:R-:W-:Y:S02]  /*6b50*/  R2UR UR5, R53 ;  /* 0x00000000350572ca */ /* 0x000fe400000e0000 */
[----:B------:R-:W-:Y:S02]  /*6b60*/  R2UR UR4, R52 ;  /* 0x00000000340472ca */ /* 0x000fe400000e0000 */
[----:B------:R-:W-:Y:S02]  /*6b70*/  ISETP.NE.U32.AND P4, PT, R42, RZ, PT ;  /* 0x000000ff2a00720c */ /* 0x000fe40003f85070 */
[----:B------:R-:W-:Y:S02]  /*6b80*/  ISETP.NE.U32.AND P2, PT, RZ, UR60, PT ;  /* 0x0000003cff007c0c */ /* 0x000fe4000bf45070 */
[----:B------:R-:W-:Y:S02]  /*6b90*/  ISETP.NE.AND.EX P4, PT, R43, RZ, PT, P4 ;  /* 0x000000ff2b00720c */ /* 0x000fe40003f85340 */
[----:B------:R-:W-:Y:S01]  /*6ba0*/  ISETP.NE.AND.EX P2, PT, RZ, UR61, PT, P2 ;  /* 0x0000003dff007c0c */ /* 0x000fe2000bf45320 */
[----:B------:R-:W-:Y:S02]  /*6bb0*/  UISETP.NE.AND UP2, UPT, UR6, URZ, UPT ;  /* 0x000000ff0600728c */ /* 0x000fe4000bf45270 */
[----:B------:R-:W-:Y:S04]  /*6bc0*/  UISETP.NE.U32.AND UP0, UPT, UR5, URZ, UPT ;  /* 0x000000ff0500728c */ /* 0x000fe8000bf05070 */
[----:B------:R-:W-:Y:S01]  /*6bd0*/  UISETP.NE.AND.EX UP1, UPT, UR4, URZ, UPT, UP0 ;  /* 0x000000ff0400728c */ /* 0x000fe2000bf25300 */
[----:B------:R-:W-:Y:S01]  /*6be0*/  PLOP3.LUT P1, PT, PT, PT, UP2, 0x80, 0x8 ;  /* 0x000000000008781c */ /* 0x000fe20003f2f028 */
[----:B------:R-:W-:Y:S03]  /*6bf0*/  UPLOP3.LUT UP0, UPT, UPT, UPT, UPT, 0x40, 0x4 ;  /* 0x000000000004789c */ /* 0x000fe60003f0e870 */
[----:B------:R-:W-:Y:S06]  /*6c00*/  @UP2 UPLOP3.LUT UP0, UPT, UPT, UPT, UP1, 0x80, 0x8 ;  /* 0x000000000008289c */ /* 0x000fec0003f0f010 */
[----:B------:R-:W-:Y:S01]  /*6c10*/  PLOP3.LUT P0, PT, PT, PT, UP0, 0x80, 0x8 ;  /* 0x000000000008781c */ /* 0x000fe20003f0f008 */
[----:B------:R-:W-:Y:S01]  /*6c20*/  @!UPT UIADD3 URZ, UPT, UPT, URZ, URZ, URZ ;  /* 0x000000fffffff290 */ /* 0x000fe2000fffe0ff */
[----:B------:R-:W-:Y:S11]  /*6c30*/  BRA.U !UP1, `(.L_x_106) ;  /* 0x0000000109407547 */ /* 0x000ff6000b800000 */
[----:B------:R-:W-:Y:S01]  /*6c40*/  UISETP.NE.U32.AND UP0, UPT, UR60, URZ, UPT ;  /* 0x000000ff3c00728c */ /* 0x000fe2000bf05070 */
[----:B------:R-:W-:Y:S01]  /*6c50*/  R2UR UR6, R53 ;  /* 0x00000000350672ca */ /* 0x000fe200000e0000 */
[----:B------:R-:W1:Y:S01]  /*6c60*/  LDCU.64 UR8, c[0x0][0x358] ;  /* 0x00006b00ff0877ac */ /* 0x000e620008000a00 */
[----:B------:R-:W-:Y:S02]  /*6c70*/  HFMA2 R50, -RZ, RZ, 0, 5.9604644775390625e-08 ;  /* 0x00000001ff327431 */ /* 0x000fe400000001ff */
[----:B------:R-:W-:Y:S01]  /*6c80*/  IMAD.MOV.U32 R0, RZ, RZ, 0x1 ;  /* 0x00000001ff007424 */ /* 0x000fe200078e00ff */
[----:B------:R-:W-:Y:S06]  /*6c90*/  UISETP.NE.AND.EX UP0, UPT, UR61, URZ, UPT, UP0 ;  /* 0x000000ff3d00728c */ /* 0x000fec000bf05300 */
[----:B------:R-:W-:Y:S05]  /*6ca0*/  PLOP3.LUT P3, PT, PT, PT, UP0, 0x80, 0x8 ;  /* 0x000000000008781c */ /* 0x000fea0003f6f008 */
[----:B------:R-:W2:Y:S01]  /*6cb0*/  @UP0 LDCU.64 UR4, c[0x0][0x988] ;  /* 0x00013100ff0407ac */ /* 0x000ea20008000a00 */
[----:B------:R-:W-:Y:S07]  /*6cc0*/  @UP0 UIMAD UR6, UR53, UR6, URZ ;  /* 0x00000006350602a4 */ /* 0x000fee000f8e02ff */
[----:B------:R-:W-:Y:S01]  /*6cd0*/  @!P3 PRMT R50, R0, 0x7610, R50 ;  /* 0x000076100032b816 */ /* 0x000fe20000000032 */
[----:B--2---:R-:W-:Y:S06]  /*6ce0*/  @UP0 UIMAD.WIDE UR4, UR6, 0x4, UR4 ;  /* 0x00000004060408a5 */ /* 0x004fec000f8e0204 */
[----:B-----5:R-:W-:Y:S02]  /*6cf0*/  IMAD.U32 R26, RZ, RZ, UR4 ;  /* 0x00000004ff1a7e24 */ /* 0x020fe4000f8e00ff */
[----:B------:R-:W-:Y:S03]  /*6d00*/  IMAD.U32 R27, RZ, RZ, UR5 ;  /* 0x00000005ff1b7e24 */ /* 0x000fe6000f8e00ff */
[----:B------:R-:W2:Y:S02]  /*6d10*/  @!UP0 LDCU UR4, c[0x0][0x980] ;  /* 0x00013000ff0487ac */ /* 0x000ea40008000800 */
[----:B-1----:R1:W5:Y:S02]  /*6d20*/  @P3 LDG.E R26, desc[UR8][R26.64] ;  /* 0x000000081a1a3981 */ /* 0x002364000c1e1900 */
[----:B-12---:R-:W-:Y:S02]  /*6d30*/  @!P3 MOV R26, UR4 ;  /* 0x00000004001abc02 */ /* 0x006fe40008000f00 */
.L_x_106:
[----:B------:R-:W-:Y:S05]  /*6d40*/  @!P4 BRA `(.L_x_107) ;  /* 0x000000000024c947 */ /* 0x000fea0003800000 */
[----:B------:R-:W-:Y:S01]  /*6d50*/  ISETP.NE.U32.AND P3, PT, R40, RZ, PT ;  /* 0x000000ff2800720c */ /* 0x000fe20003f65070 */
[----:B------:R-:W1:Y:S03]  /*6d60*/  LDCU.64 UR4, c[0x0][0x358] ;  /* 0x00006b00ff0477ac */ /* 0x000e660008000a00 */
[----:B------:R-:W-:Y:S11]  /*6d70*/  ISETP.NE.AND.EX P3, PT, R41, RZ, PT, P3 ;  /* 0x000000ff2900720c */ /* 0x000ff60003f65330 */
[----:B------:R-:W-:Y:S02]  /*6d80*/  @!UPT UIADD3 URZ, UPT, UPT, URZ, URZ, URZ ;  /* 0x000000fffffff290 */ /* 0x000fe4000fffe0ff */
[----:B------:R-:W2:Y:S01]  /*6d90*/  @P3 LDC.64 R4, c[0x0][0x9a8] ;  /* 0x00026a00ff043b82 */ /* 0x000ea20000000a00 */
[----:B------:R-:W-:Y:S04]  /*6da0*/  @P3 IMAD R0, R42, UR53, RZ ;  /* 0x000000352a003c24 */ /* 0x000fe8000f8e02ff */
[----:B--2---:R-:W-:Y:S05]  /*6db0*/  @P3 IMAD.WIDE R4, R0, 0x4, R4 ;  /* 0x0000000400043825 */ /* 0x004fea00078e0204 */
[----:B-1---5:R1:W5:Y:S02]  /*6dc0*/  @P3 LDG.E R24, desc[UR4][R4.64] ;  /* 0x0000000404183981 */ /* 0x022364000c1e1900 */
[----:B-1----:R-:W2:Y:S02]  /*6dd0*/  @!P3 LDC R24, c[0x0][0x9a0] ;  /* 0x00026800ff18bb82 */ /* 0x002ea40000000800 */
.L_x_107:
[----:B-----5:R-:W-:Y:S01]  /*6de0*/  FSETP.NEU.AND P3, PT, R26, RZ, PT ;  /* 0x000000ff1a00720b */ /* 0x020fe20003f6d000 */
[----:B------:R-:W1:Y:S01]  /*6df0*/  LDCU.128 UR12, c[0x0][0xb90] ;  /* 0x00017200ff0c77ac */ /* 0x000e620008000c00 */
[----:B------:R-:W-:Y:S01]  /*6e00*/  SEL R4, RZ, 0xffffffff, P2 ;  /* 0xffffffffff047807 */ /* 0x000fe20001000000 */
[----:B------:R-:W-:Y:S01]  /*6e10*/  BSSY B1, `(.L_x_108) ;  /* 0x0000059000017945 */ /* 0x000fe20003800000 */
[----:B------:R-:W-:Y:S01]  /*6e20*/  @P1 LOP3.LUT P2, RZ, R50, 0xff, RZ, 0xc0, !PT ;  /* 0x000000ff32ff1812 */ /* 0x000fe2000784c0ff */
[----:B------:R-:W-:Y:S01]  /*6e30*/  IMAD.MOV.U32 R71, RZ, RZ, 0x1 ;  /* 0x00000001ff477424 */ /* 0x000fe200078e00ff */
[----:B------:R-:W-:Y:S01]  /*6e40*/  @P1 SEL R0, RZ, 0xffffffff, P3 ;  /* 0xffffffffff001807 */ /* 0x000fe20001800000 */
[----:B------:R-:W-:Y:S01]  /*6e50*/  IMAD.IADD R25, R23, 0x1, R2 ;  /* 0x0000000117197824 */ /* 0x000fe200078e0202 */
[----:B------:R-:W-:Y:S01]  /*6e60*/  LEA R27, R22, UR49, 0x3 ;  /* 0x00000031161b7c11 */ /* 0x000fe2000f8e18ff */
[----:B------:R-:W3:Y:S01]  /*6e70*/  LDCU UR11, c[0x0][0xba0] ;  /* 0x00017400ff0b77ac */ /* 0x000ee20008000800 */
[----:B------:R-:W-:Y:S01]  /*6e80*/  @P0 SEL R0, R4, R0, !P2 ;  /* 0x0000000004000207 */ /* 0x000fe20005000000 */
[----:B------:R-:W-:Y:S01]  /*6e90*/  IMAD.U32 R70, RZ, RZ, UR50 ;  /* 0x00000032ff467e24 */ /* 0x000fe2000f8e00ff */
[----:B------:R-:W-:Y:S01]  /*6ea0*/  R2UR UR5, R56 ;  /* 0x00000000380572ca */ /* 0x000fe200000e0000 */
[----:B------:R-:W-:Y:S01]  /*6eb0*/  ULOP3.LUT UR4, UR55, 0x1, URZ, 0x3c, !UPT ;  /* 0x0000000137047892 */ /* 0x000fe2000f8e3cff */
[----:B------:R-:W-:Y:S01]  /*6ec0*/  @P1 LOP3.LUT R0, R0, 0x1, RZ, 0xc0, !PT ;  /* 0x0000000100001812 */ /* 0x000fe200078ec0ff */
[----:B------:R-:W-:Y:S01]  /*6ed0*/  USHF.L.U32 UR8, UR52, 0x6, URZ ;  /* 0x0000000634087899 */ /* 0x000fe200080006ff */
[----:B------:R-:W-:Y:S02]  /*6ee0*/  R2UR UR6, R55 ;  /* 0x00000000370672ca */ /* 0x000fe400000e0000 */
[----:B------:R-:W-:Y:S02]  /*6ef0*/  CS2R R38, SRZ ;  /* 0x0000000000267805 */ /* 0x000fe4000001ff00 */
[----:B------:R-:W-:Y:S01]  /*6f00*/  ISETP.NE.U32.OR P5, PT, R0, 0x1, !P1 ;  /* 0x000000010000780c */ /* 0x000fe20004fa5470 */
[----:B------:R-:W-:Y:S01]  /*6f10*/  IMAD.U32 R0, RZ, RZ, UR50 ;  /* 0x00000032ff007e24 */ /* 0x000fe2000f8e00ff */
[----:B------:R-:W-:Y:S01]  /*6f20*/  R2UR UR10, R57 ;  /* 0x00000000390a72ca */ /* 0x000fe200000e0000 */
[----:B------:R-:W-:Y:S01]  /*6f30*/  IMAD.U32 R69, RZ, RZ, UR4 ;  /* 0x00000004ff457e24 */ /* 0x000fe2000f8e00ff */
[----:B------:R-:W-:Y:S01]  /*6f40*/  R2UR UR9, R54 ;  /* 0x00000000360972ca */ /* 0x000fe200000e0000 */
[----:B------:R-:W-:Y:S01]  /*6f50*/  IMAD.U32 R64, RZ, RZ, UR8 ;  /* 0x00000008ff407e24 */ /* 0x000fe2000f8e00ff */
[----:B------:R-:W-:Y:S01]  /*6f60*/  LEA R0, R0, UR49, 0x3 ;  /* 0x0000003100007c11 */ /* 0x000fe2000f8e18ff */
[----:B------:R-:W-:Y:S01]  /*6f70*/  UIMAD.WIDE.U32 UR4, UR8, UR5, URZ ;  /* 0x00000005080472a5 */ /* 0x000fe2000f8e00ff */
[----:B------:R-:W-:Y:S02]  /*6f80*/  PLOP3.LUT P2, PT, PT, PT, UP1, 0x80, 0x8 ;  /* 0x000000000008781c */ /* 0x000fe40003f4f018 */
[----:B------:R-:W-:Y:S02]  /*6f90*/  CS2R R36, SRZ ;  /* 0x0000000000247805 */ /* 0x000fe4000001ff00 */
[----:B------:R-:W-:Y:S01]  /*6fa0*/  LOP3.LUT P4, R65, R50, 0xff, RZ, 0xc0, !PT ;  /* 0x000000ff32417812 */ /* 0x000fe2000788c0ff */
[----:B------:R-:W-:Y:S01]  /*6fb0*/  USHF.R.U32.HI UR5, URZ, UR6, UR5 ;  /* 0x00000006ff057299 */ /* 0x000fe20008011605 */
[----:B------:R-:W-:Y:S02]  /*6fc0*/  SEL R5, RZ, 0xffffffff, P3 ;  /* 0xffffffffff057807 */ /* 0x000fe40001800000 */
[----:B------:R-:W-:Y:S02]  /*6fd0*/  CS2R R30, SRZ ;  /* 0x00000000001e7805 */ /* 0x000fe4000001ff00 */
[----:B------:R-:W-:Y:S01]  /*6fe0*/  @P5 SHF.L.U32 R3, R69, 0x1f, RZ ;  /* 0x0000001f45035819 */ /* 0x000fe200000006ff */
[----:B------:R-:W-:Y:S01]  /*6ff0*/  UISETP.NE.AND UP0, UPT, UR10, 0x1, UPT ;  /* 0x000000010a00788c */ /* 0x000fe2000bf05270 */
[----:B------:R-:W-:Y:S02]  /*7000*/  P2R R67, PR, RZ, 0x20 ;  /* 0x00000020ff437803 */ /* 0x000fe40000000000 */
[----:B------:R-:W-:Y:S01]  /*7010*/  CS2R R28, SRZ ;  /* 0x00000000001c7805 */ /* 0x000fe2000001ff00 */
[----:B------:R4:W2:Y:S01]  /*7020*/  @P5 SYNCS.PHASECHK.TRANS64.TRYWAIT P1, [R0+URZ+0x1a0], R3 ;  /* 0x0001a003000055a7 */ /* 0x0008a200080211ff */
[----:B------:R-:W-:Y:S02]  /*7030*/  USEL UR5, UR8, UR5, !UP0 ;  /* 0x0000000508057287 */ /* 0x000fe4000c000000 */
[----:B------:R-:W-:Y:S01]  /*7040*/  UISETP.NE.AND UP0, UPT, UR9, 0x1, UPT ;  /* 0x000000010900788c */ /* 0x000fe2000bf05270 */
[----:B------:R-:W-:Y:S03]  /*7050*/  @P2 SEL R5, R4, R5, !P4 ;  /* 0x0000000504052207 */ /* 0x000fe60006000000 */
[----:B------:R-:W-:Y:S01]  /*7060*/  IMAD R7, RZ, RZ, -UR5 ;  /* 0x80000005ff077e24 */ /* 0x000fe2000f8e02ff */
[----:B------:R-:W-:Y:S01]  /*7070*/  LOP3.LUT R5, R5, 0x1, RZ, 0xc0, !PT ;  /* 0x0000000105057812 */ /* 0x000fe200078ec0ff */
[----:B------:R-:W-:Y:S02]  /*7080*/  IMAD.U32 R63, RZ, RZ, UR5 ;  /* 0x00000005ff3f7e24 */ /* 0x000fe4000f8e00ff */
[----:B------:R-:W-:Y:S01]  /*7090*/  IMAD R64, R7, UR10, R64 ;  /* 0x0000000a07407c24 */ /* 0x000fe2000f8e0240 */
[----:B----4-:R-:W-:Y:S04]  /*70a0*/  SHF.L.U32 R3, R47, 0x1f, RZ ;  /* 0x0000001f2f037819 */ /* 0x010fe800000006ff */
[----:B------:R4:W4:Y:S01]  /*70b0*/  SYNCS.PHASECHK.TRANS64.TRYWAIT P0, [R27+URZ+0x1f0], R3 ;  /* 0x0001f0031b0075a7 */ /* 0x00092200080011ff */
[----:B-1----:R-:W-:Y:S07]  /*70c0*/  UIMAD.WIDE.U32 UR6, UR5, UR12, URZ ;  /* 0x0000000c050672a5 */ /* 0x002fee000f8e00ff */
[----:B------:R-:W-:Y:S02]  /*70d0*/  UMOV UR4, UR7 ;  /* 0x0000000700047c82 */ /* 0x000fe40008000000 */
[----:B------:R-:W-:Y:S04]  /*70e0*/  USHF.R.U32.HI UR4, URZ, UR13, UR4 ;  /* 0x0000000dff047299 */ /* 0x000fe80008011604 */
[----:B------:R-:W-:Y:S02]  /*70f0*/  USEL UR4, UR5, UR4, !UP0 ;  /* 0x0000000405047287 */ /* 0x000fe4000c000000 */
[----:B------:R-:W-:Y:S02]  /*7100*/  UISETP.NE.AND UP0, UPT, UR14, 0x1, UPT ;  /* 0x000000010e00788c */ /* 0x000fe4000bf05270 */
[----:B------:R-:W-:Y:S02]  /*7110*/  UIMAD.WIDE.U32 UR6, UR4, UR15, URZ ;  /* 0x0000000f040672a5 */ /* 0x000fe4000f8e00ff */
[----:B------:R-:W-:Y:S02]  /*7120*/  IMAD.U32 R62, RZ, RZ, UR4 ;  /* 0x00000004ff3e7e24 */ /* 0x000fe4000f8e00ff */
[----:B------:R-:W-:Y:S01]  /*7130*/  PLOP3.LUT P2, PT, PT, PT, UP0, 0x80, 0x8 ;  /* 0x000000000008781c */ /* 0x000fe20003f4f008 */
[----:B------:R-:W-:Y:S02]  /*7140*/  IMAD R6, RZ, RZ, -UR4 ;  /* 0x80000004ff067e24 */ /* 0x000fe4000f8e02ff */
[----:B------:R-:W-:Y:S01]  /*7150*/  UMOV UR6, UR7 ;  /* 0x0000000700067c82 */ /* 0x000fe20008000000 */
[----:B------:R-:W-:Y:S01]  /*7160*/  IMAD.U32 R61, RZ, RZ, UR4 ;  /* 0x00000004ff3d7e24 */ /* 0x000fe2000f8e00ff */
[----:B---3--:R-:W-:Y:S01]  /*7170*/  USHF.R.U32.HI UR6, URZ, UR11, UR6 ;  /* 0x0000000bff067299 */ /* 0x008fe20008011606 */
[----:B------:R-:W-:Y:S05]  /*7180*/  IMAD R63, R6, UR9, R63 ;  /* 0x00000009063f7c24 */ /* 0x000fea000f8e023f */
[----:B------:R-:W-:Y:S02]  /*7190*/  SEL R62, R62, UR6, !P2 ;  /* 0x000000063e3e7c07 */ /* 0x000fe4000d000000 */
[----:B------:R-:W-:Y:S03]  /*71a0*/  ISETP.NE.U32.AND P2, PT, R5, 0x1, PT ;  /* 0x000000010500780c */ /* 0x000fe60003f45070 */
[----:B------:R-:W-:Y:S01]  /*71b0*/  IMAD.MOV R4, RZ, RZ, -R62 ;  /* 0x000000ffff047224 */ /* 0x000fe200078e0a3e */
[----:B------:R-:W-:Y:S03]  /*71c0*/  P2R R72, PR, RZ, 0x4 ;  /* 0x00000004ff487803 */ /* 0x000fe60000000000 */
[----:B------:R-:W-:Y:S01]  /*71d0*/  IMAD R61, R4, UR14, R61 ;  /* 0x0000000e043d7c24 */ /* 0x000fe2000f8e023d */
[----:B--2---:R-:W-:Y:S01]  /*71e0*/  @P5 SEL R71, RZ, 0x1, !P1 ;  /* 0x00000001ff475807 */ /* 0x004fe20004800000 */
[----:B------:R-:W-:Y:S06]  /*71f0*/  @!P5 BRA `(.L_x_109) ;  /* 0x000000000068d947 */ /* 0x000fec0003800000 */
[----:B------:R-:W-:Y:S01]  /*7200*/  HFMA2 R31, -RZ, RZ, 0, 0 ;  /* 0x00000000ff1f7431 */ /* 0x000fe200000001ff */
[----:B------:R-:W-:Y:S01]  /*7210*/  ISETP.NE.AND P1, PT, R71, RZ, PT ;  /* 0x000000ff4700720c */ /* 0x000fe20003f25270 */
[----:B------:R-:W-:Y:S01]  /*7220*/  IMAD.U32 R2, RZ, RZ, UR50 ;  /* 0x00000032ff027e24 */ /* 0x000fe2000f8e00ff */
[----:B------:R-:W-:Y:S11]  /*7230*/  BSSY B0, `(.L_x_110) ;  /* 0x0000005000007945 */ /* 0x000ff60003800000 */
[----:B------:R-:W-:Y:S05]  /*7240*/  @P1 BRA `(.L_x_111) ;  /* 0x00000000000c1947 */ /* 0x000fea0003800000 */
[----:B------:R-:W-:Y:S04]  /*7250*/  SHF.L.U32 R4, R69, 0x1f, RZ ;  /* 0x0000001f45047819 */ /* 0x000fe800000006ff */
[----:B------:R-:W1:Y:S02]  /*7260*/  SYNCS.PHASECHK.TRANS64.TRYWAIT P1, [R0+URZ+0x1a0], R4 ;  /* 0x0001a004000075a7 */ /* 0x000e6400080211ff */
[----:B-1----:R-:W-:Y:S05]  /*7270*/  @!P1 BRA `(.L_x_112) ;  /* 0x0000002400789947 */ /* 0x002fea0003800000 */
.L_x_111:
[----:B------:R-:W-:Y:S05]  /*7280*/  BSYNC B0 ;  /* 0x0000000000007941 */ /* 0x000fea0003800000 */
.L_x_110:
[----:B------:R-:W-:Y:S01]  /*7290*/  ISETP.NE.AND P1, PT, R72, RZ, PT ;  /* 0x000000ff4800720c */ /* 0x000fe20003f25270 */
[----:B------:R-:W-:Y:S01]  /*72a0*/  IMAD.MOV.U32 R30, RZ, RZ, RZ ;  /* 0x000000ffff1e7224 */ /* 0x000fe200078e00ff */
[----:B------:R-:W-:Y:S02]  /*72b0*/  CS2R R28, SRZ ;  /* 0x00000000001c7805 */ /* 0x000fe4000001ff00 */
[----:B------:R-:W-:Y:S02]  /*72c0*/  CS2R R38, SRZ ;  /* 0x0000000000267805 */ /* 0x000fe4000001ff00 */
[----:B------:R-:W-:Y:S07]  /*72d0*/  CS2R R36, SRZ ;  /* 0x0000000000247805 */ /* 0x000fee000001ff00 */
[----:B------:R-:W-:Y:S01]  /*72e0*/  @P1 IMAD R2, R2, 0x800, R48 ;  /* 0x0000080002021824 */ /* 0x000fe200078e0230 */
[----:B------:R-:W-:Y:S05]  /*72f0*/  @P1 WARPSYNC.ALL ;  /* 0x0000000000001948 */ /* 0x000fea0003800000 */
[----:B------:R-:W-:Y:S01]  /*7300*/  @P1 LEA R2, R2, UR49, 0x1 ;  /* 0x0000003102021c11 */ /* 0x000fe2000f8e08ff */
[----:B------:R-:W-:Y:S04]  /*7310*/  UIADD3 UR4, UPT, UPT, UR50, 0x1, URZ ;  /* 0x0000000132047890 */ /* 0x000fe8000fffe0ff */
[----:B------:R2:W3:Y:S01]  /*7320*/  @P1 LDSM.16.M88.4 R28, [R2+0x400] ;  /* 0x00040000021c183b */ /* 0x0004e20000000200 */
[----:B------:R-:W-:Y:S01]  /*7330*/  UISETP.NE.AND UP0, UPT, UR4, 0x3, UPT ;  /* 0x000000030400788c */ /* 0x000fe2000bf05270 */
[----:B-1----:R-:W-:Y:S03]  /*7340*/  @P1 IMAD R0, R59, 0x2, R2 ;  /* 0x000000023b001824 */ /* 0x002fe600078e0202 */
[----:B------:R-:W-:Y:S02]  /*7350*/  USEL UR5, URZ, 0x1, UP0 ;  /* 0x00000001ff057887 */ /* 0x000fe40008000000 */
[----:B------:R2:W1:Y:S01]  /*7360*/  @P1 LDSM.16.M88.4 R36, [R0+0x400] ;  /* 0x000400000024183b */ /* 0x0004620000000200 */
[----:B------:R-:W-:Y:S03]  /*7370*/  USEL UR4, UR4, URZ, UP0 ;  /* 0x000000ff04047287 */ /* 0x000fe60008000000 */
[----:B------:R-:W-:Y:S03]  /*7380*/  LOP3.LUT R69, R69, UR5, RZ, 0x3c, !PT ;  /* 0x0000000545457c12 */ /* 0x000fe6000f8e3cff */
[----:B------:R-:W-:Y:S02]  /*7390*/  IMAD.U32 R70, RZ, RZ, UR4 ;  /* 0x00000004ff467e24 */ /* 0x000fe4000f8e00ff */
.L_x_109:
[----:B------:R-:W-:Y:S05]  /*73a0*/  BSYNC B1 ;  /* 0x0000000000017941 */ /* 0x000fea0003800000 */
.L_x_108:
[----:B--2---:R-:W-:Y:S04]  /*73b0*/  SHF.R.U32.HI R0, RZ, 0x15, R25 ;  /* 0x00000015ff007819 */ /* 0x004fe80000011619 */
[----:B------:R-:W-:Y:S01]  /*73c0*/  LOP3.LUT P1, RZ, R0, 0x3, R51, 0x48, !PT ;  /* 0x0000000300ff7812 */ /* 0x000fe20007824833 */
[----:B------:R-:W-:Y:S01]  /*73d0*/  @!UPT UIADD3 URZ, UPT, UPT, URZ, URZ, URZ ;  /* 0x000000fffffff290 */ /* 0x000fe2000fffe0ff */
[----:B----4-:R-:W-:Y:S11]  /*73e0*/  @P0 BRA `(.L_x_113) ;  /* 0x0000000000080947 */ /* 0x010ff60003800000 */
[----:B------:R-:W2:Y:S02]  /*73f0*/  SYNCS.PHASECHK.TRANS64.TRYWAIT P0, [R27+URZ+0x1f0], R3 ;  /* 0x0001f0031b0075a7 */ /* 0x000ea400080011ff */
[----:B--2---:R-:W-:Y:S05]  /*7400*/  @!P0 BRA `(.L_x_114) ;  /* 0x0000002400288947 */ /* 0x004fea0003800000 */
.L_x_113:
[----:B------:R-:W-:Y:S05]  /*7410*/  @!P1 BRA `(.L_x_115) ;  /* 0x0000000000409947 */ /* 0x000fea0003800000 */
[----:B------:R-:W4:Y:S01]  /*7420*/  LDCU.64 UR8, c[0x4][0x70] ;  /* 0x01000e00ff0877ac */ /* 0x000f220008000a00 */
[----:B--2---:R-:W-:Y:S01]  /*7430*/  MOV R3, 0x0 ;  /* 0x0000000000037802 */ /* 0x004fe20000000f00 */
[----:B------:R-:W-:Y:S02]  /*7440*/  HFMA2 R12, -RZ, RZ, 0, 5.9604644775390625e-08 ;  /* 0x00000001ff0c7431 */ /* 0x000fe400000001ff */
[----:B------:R-:W-:Y:S02]  /*7450*/  IMAD.MOV.U32 R8, RZ, RZ, 0x192 ;  /* 0x00000192ff087424 */ /* 0x000fe400078e00ff */
[----:B------:R-:W-:Y:S01]  /*7460*/  IMAD.MOV.U32 R13, RZ, RZ, RZ ;  /* 0x000000ffff0d7224 */ /* 0x000fe200078e00ff */
[----:B------:R-:W2:Y:S01]  /*7470*/  LDCU.64 UR6, c[0x4][0x78] ;  /* 0x01000f00ff0677ac */ /* 0x000ea20008000a00 */
[----:B------:R-:W1:Y:S01]  /*7480*/  LDC.64 R2, c[0x4][R3] ;  /* 0x0100000003027b82 */ /* 0x000e620000000a00 */
[----:B------:R-:W5:Y:S01]  /*7490*/  LDCU.64 UR4, c[0x4][0x10] ;  /* 0x01000200ff0477ac */ /* 0x000f620008000a00 */
[----:B----4-:R-:W-:Y:S01]  /*74a0*/  MOV R5, UR9 ;  /* 0x0000000900057c02 */ /* 0x010fe20008000f00 */
[----:B------:R-:W-:Y:S01]  /*74b0*/  IMAD.U32 R4, RZ, RZ, UR8 ;  /* 0x00000008ff047e24 */ /* 0x000fe2000f8e00ff */
[----:B--2---:R-:W-:Y:S01]  /*74c0*/  MOV R7, UR7 ;  /* 0x0000000700077c02 */ /* 0x004fe20008000f00 */
[----:B------:R-:W-:Y:S01]  /*74d0*/  IMAD.U32 R6, RZ, RZ, UR6 ;  /* 0x00000006ff067e24 */ /* 0x000fe2000f8e00ff */
[----:B-----5:R-:W-:Y:S01]  /*74e0*/  MOV R11, UR5 ;  /* 0x00000005000b7c02 */ /* 0x020fe20008000f00 */
[----:B------:R-:W-:Y:S02]  /*74f0*/  IMAD.U32 R10, RZ, RZ, UR4 ;  /* 0x00000004ff0a7e24 */ /* 0x000fe4000f8e00ff */
[----:B------:R-:W-:Y:S07]  /*7500*/  LEPC R20, `(.L_x_115) ;  /* 0x000000001014794e */ /* 0x000fee0000000000 */
[----:B-1-3--:R-:W-:Y:S05]  /*7510*/  CALL.ABS.NOINC R2 ;  /* 0x0000000002007343 */ /* 0x00afea0003c00000 */
.L_x_115:
[----:B------:R-:W-:Y:S05]  /*7520*/  WARPSYNC.ALL ;  /* 0x0000000000007948 */ /* 0x000fea0003800000 */
[----:B------:R-:W-:Y:S01]  /*7530*/  R2UR UR4, R25 ;  /* 0x00000000190472ca */ /* 0x000fe200000e0000 */
[----:B--23--:R-:W-:Y:S01]  /*7540*/  HADD2.F32 R3, -RZ, R28.H0_H0 ;  /* 0x2000001cff037230 */ /* 0x00cfe20000004100 */
[----:B------:R-:W-:Y:S01]  /*7550*/  SHF.L.U32 R68, R59, 0x1, RZ ;  /* 0x000000013b447819 */ /* 0x000fe200000006ff */
[----:B------:R-:W-:Y:S01]  /*7560*/  HADD2.F32 R20, -RZ, R30.H0_H0 ;  /* 0x2000001eff147230 */ /* 0x000fe20000004100 */
[----:B------:R-:W-:Y:S01]  /*7570*/  ISETP.NE.AND P0, PT, R49, RZ, PT ;  /* 0x000000ff3100720c */ /* 0x000fe20003f05270 */
[----:B------:R-:W-:Y:S08]  /*7580*/  BSSY.RECONVERGENT B0, `(.L_x_116) ;  /* 0x0000051000007945 */ /* 0x000ff00003800200 */
[----:B------:R-:W2:Y:S02]  /*7590*/  LDTM.16dp256bit.x4 R4, tmem[UR4] ;  /* 0x00000004000479ee */ /* 0x000ea40008120000 */
[C---:B--2---:R-:W-:Y:S01]  /*75a0*/  FMUL R0, R24.reuse, R4 ;  /* 0x0000000418007220 */ /* 0x044fe20000400000 */
[----:B------:R-:W-:Y:S02]  /*75b0*/  HADD2.F32 R4, -RZ, R28.H1_H1 ;  /* 0x3000001cff047230 */ /* 0x000fe40000004100 */
[----:B------:R-:W-:Y:S01]  /*75c0*/  FMUL R2, R24, R5 ;  /* 0x0000000518027220 */ /* 0x000fe20000400000 */
[--C-:B------:R-:W-:Y:S02]  /*75d0*/  HADD2.F32 R5, -RZ, R29.reuse.H0_H0 ;  /* 0x2000001dff057230 */ /* 0x100fe40000004100 */
[----:B------:R-:W-:Y:S01]  /*75e0*/  FFMA R0, R26, R3, R0 ;  /* 0x000000031a007223 */ /* 0x000fe20000000000 */
[----:B------:R-:W-:Y:S01]  /*75f0*/  FMUL R3, R24, R6 ;  /* 0x0000000618037220 */ /* 0x000fe20000400000 */
[----:B------:R-:W-:Y:S02]  /*7600*/  HADD2.F32 R6, -RZ, R29.H1_H1 ;  /* 0x3000001dff067230 */ /* 0x000fe40000004100 */
[----:B------:R-:W-:Y:S01]  /*7610*/  FFMA R2, R26, R4, R2 ;  /* 0x000000041a027223 */ /* 0x000fe20000000002 */
[----:B------:R-:W-:Y:S01]  /*7620*/  FMUL R7, R24, R7 ;  /* 0x0000000718077220 */ /* 0x000fe20000400000 */
[----:B------:R-:W-:Y:S01]  /*7630*/  FFMA R3, R26, R5, R3 ;  /* 0x000000051a037223 */ /* 0x000fe20000000003 */
[C---:B------:R-:W-:Y:S01]  /*7640*/  FMUL R4, R24.reuse, R8 ;  /* 0x0000000818047220 */ /* 0x040fe20000400000 */
[----:B------:R-:W-:Y:S01]  /*7650*/  FMUL R5, R24, R9 ;  /* 0x0000000918057220 */ /* 0x000fe20000400000 */
[----:B------:R-:W-:Y:S01]  /*7660*/  F2FP.F16.F32.PACK_AB R32, R2, R0 ;  /* 0x000000000220723e */ /* 0x000fe200000000ff */
[C---:B------:R-:W-:Y:S01]  /*7670*/  FFMA R7, R26.reuse, R6, R7 ;  /* 0x000000061a077223 */ /* 0x040fe20000000007 */
[----:B------:R-:W-:Y:S02]  /*7680*/  HADD2.F32 R0, -RZ, R30.H1_H1 ;  /* 0x3000001eff007230 */ /* 0x000fe40000004100 */
[----:B------:R-:W-:Y:S01]  /*7690*/  FFMA R4, R26, R20, R4 ;  /* 0x000000141a047223 */ /* 0x000fe20000000004 */
[--C-:B------:R-:W-:Y:S02]  /*76a0*/  HADD2.F32 R2, -RZ, R31.reuse.H0_H0 ;  /* 0x2000001fff027230 */ /* 0x100fe40000004100 */
[----:B------:R-:W-:Y:S01]  /*76b0*/  FMUL R6, R24, R10 ;  /* 0x0000000a18067220 */ /* 0x000fe20000400000 */
[----:B------:R-:W-:Y:S01]  /*76c0*/  F2FP.F16.F32.PACK_AB R33, R7, R3 ;  /* 0x000000030721723e */ /* 0x000fe200000000ff */
[----:B------:R-:W-:Y:S02]  /*76d0*/  HADD2.F32 R3, -RZ, R31.H1_H1 ;  /* 0x3000001fff037230 */ /* 0x000fe40000004100 */
[----:B------:R-:W-:Y:S01]  /*76e0*/  FFMA R5, R26, R0, R5 ;  /* 0x000000001a057223 */ /* 0x000fe20000000005 */
[C---:B------:R-:W-:Y:S01]  /*76f0*/  FMUL R11, R24.reuse, R11 ;  /* 0x0000000b180b7220 */ /* 0x040fe20000400000 */
[--C-:B-1----:R-:W-:Y:S02]  /*7700*/  HADD2.F32 R7, -RZ, R36.reuse.H0_H0 ;  /* 0x20000024ff077230 */ /* 0x102fe40000004100 */
[C---:B------:R-:W-:Y:S01]  /*7710*/  FMUL R8, R24.reuse, R12 ;  /* 0x0000000c18087220 */ /* 0x040fe20000400000 */
[----:B------:R-:W-:Y:S02]  /*7720*/  HADD2.F32 R0, -RZ, R36.H1_H1 ;  /* 0x30000024ff007230 */ /* 0x000fe40000004100 */
[----:B------:R-:W-:Y:S01]  /*7730*/  FMUL R9, R24, R13 ;  /* 0x0000000d18097220 */ /* 0x000fe20000400000 */
[C---:B------:R-:W-:Y:S01]  /*7740*/  FFMA R6, R26.reuse, R2, R6 ;  /* 0x000000021a067223 */ /* 0x040fe20000000006 */
[C---:B------:R-:W-:Y:S01]  /*7750*/  FFMA R11, R26.reuse, R3, R11 ;  /* 0x000000031a0b7223 */ /* 0x040fe2000000000b */
[C---:B------:R-:W-:Y:S01]  /*7760*/  FFMA R8, R26.reuse, R7, R8 ;  /* 0x000000071a087223 */ /* 0x040fe20000000008 */
[----:B------:R-:W-:Y:S01]  /*7770*/  FFMA R9, R26, R0, R9 ;  /* 0x000000001a097223 */ /* 0x000fe20000000009 */
[--C-:B------:R-:W-:Y:S02]  /*7780*/  HADD2.F32 R2, -RZ, R37.reuse.H0_H0 ;  /* 0x20000025ff027230 */ /* 0x100fe40000004100 */
[C---:B------:R-:W-:Y:S01]  /*7790*/  FMUL R10, R24.reuse, R14 ;  /* 0x0000000e180a7220 */ /* 0x040fe20000400000 */
[----:B------:R-:W-:Y:S02]  /*77a0*/  HADD2.F32 R0, -RZ, R37.H1_H1 ;  /* 0x30000025ff007230 */ /* 0x000fe40000004100 */
[----:B------:R-:W-:Y:S01]  /*77b0*/  FMUL R15, R24, R15 ;  /* 0x0000000f180f7220 */ /* 0x000fe20000400000 */
[----:B------:R-:W-:Y:S01]  /*77c0*/  F2FP.F16.F32.PACK_AB R34, R5, R4 ;  /* 0x000000040522723e */ /* 0x000fe200000000ff */
[----:B------:R-:W-:Y:S01]  /*77d0*/  FFMA R10, R26, R2, R10 ;  /* 0x000000021a0a7223 */ /* 0x000fe2000000000a */
[----:B------:R-:W-:Y:S01]  /*77e0*/  FMUL R12, R24, R16 ;  /* 0x00000010180c7220 */ /* 0x000fe20000400000 */
[----:B------:R-:W-:Y:S01]  /*77f0*/  FFMA R15, R26, R0, R15 ;  /* 0x000000001a0f7223 */ /* 0x000fe2000000000f */
[--C-:B------:R-:W-:Y:S01]  /*7800*/  HADD2.F32 R0, -RZ, R38.reuse.H0_H0 ;  /* 0x20000026ff007230 */ /* 0x100fe20000004100 */
[----:B------:R-:W-:Y:S01]  /*7810*/  MOV R5, UR50 ;  /* 0x0000003200057c02 */ /* 0x000fe20008000f00 */
[----:B------:R-:W-:Y:S02]  /*7820*/  HADD2.F32 R2, -RZ, R38.H1_H1 ;  /* 0x30000026ff027230 */ /* 0x000fe40000004100 */
[C---:B------:R-:W-:Y:S01]  /*7830*/  FMUL R13, R24.reuse, R17 ;  /* 0x00000011180d7220 */ /* 0x040fe20000400000 */
[--C-:B------:R-:W-:Y:S02]  /*7840*/  HADD2.F32 R3, -RZ, R39.reuse.H0_H0 ;  /* 0x20000027ff037230 */ /* 0x100fe40000004100 */
[C---:B------:R-:W-:Y:S01]  /*7850*/  FMUL R14, R24.reuse, R18 ;  /* 0x00000012180e7220 */ /* 0x040fe20000400000 */
[----:B------:R-:W-:Y:S02]  /*7860*/  HADD2.F32 R4, -RZ, R39.H1_H1 ;  /* 0x30000027ff047230 */ /* 0x000fe40000004100 */
[----:B------:R-:W-:Y:S01]  /*7870*/  FMUL R19, R24, R19 ;  /* 0x0000001318137220 */ /* 0x000fe20000400000 */
[C---:B------:R-:W-:Y:S01]  /*7880*/  FFMA R12, R26.reuse, R0, R12 ;  /* 0x000000001a0c7223 */ /* 0x040fe2000000000c */
[----:B------:R-:W-:Y:S01]  /*7890*/  LEA R5, R5, R48, 0xb ;  /* 0x0000003005057211 */ /* 0x000fe200078e58ff */
[C---:B------:R-:W-:Y:S01]  /*78a0*/  FFMA R13, R26.reuse, R2, R13 ;  /* 0x000000021a0d7223 */ /* 0x040fe2000000000d */
[C---:B------:R-:W-:Y:S01]  /*78b0*/  FFMA R14, R26.reuse, R3, R14 ;  /* 0x000000031a0e7223 */ /* 0x040fe2000000000e */
[----:B------:R-:W-:Y:S01]  /*78c0*/  FFMA R19, R26, R4, R19 ;  /* 0x000000041a137223 */ /* 0x000fe20000000013 */
[----:B------:R-:W-:Y:S02]  /*78d0*/  F2FP.F16.F32.PACK_AB R35, R11, R6 ;  /* 0x000000060b23723e */ /* 0x000fe400000000ff */
[----:B------:R-:W-:Y:S02]  /*78e0*/  LEA R5, R5, UR49, 0x1 ;  /* 0x0000003105057c11 */ /* 0x000fe4000f8e08ff */
[----:B------:R-:W-:Y:S02]  /*78f0*/  F2FP.F16.F32.PACK_AB R8, R9, R8 ;  /* 0x000000080908723e */ /* 0x000fe400000000ff */
[----:B------:R-:W-:Y:S01]  /*7900*/  F2FP.F16.F32.PACK_AB R9, R15, R10 ;  /* 0x0000000a0f09723e */ /* 0x000fe200000000ff */
[----:B------:R1:W-:Y:S01]  /*7910*/  STSM.16.M88.4 [R5+0x400], R32 ;  /* 0x0004002005007844 */ /* 0x0003e20000000200 */
[----:B------:R-:W-:Y:S02]  /*7920*/  F2FP.F16.F32.PACK_AB R10, R13, R12 ;  /* 0x0000000c0d0a723e */ /* 0x000fe400000000ff */
[----:B------:R-:W-:Y:S02]  /*7930*/  F2FP.F16.F32.PACK_AB R11, R19, R14 ;  /* 0x0000000e130b723e */ /* 0x000fe400000000ff */
[----:B------:R-:W-:Y:S05]  /*7940*/  IADD3 R0, PT, PT, R68, 0x400, R5 ;  /* 0x0000040044007810 */ /* 0x000fea0007ffe005 */
[----:B------:R1:W-:Y:S01]  /*7950*/  STSM.16.M88.4 [R0], R8 ;  /* 0x0000000800007844 */ /* 0x0003e20000000200 */
[----:B------:R-:W-:Y:S01]  /*7960*/  @!PT LDS RZ, [RZ] ;  /* 0x00000000fffff984 */ /* 0x000fe20000000800 */
[----:B------:R-:W-:Y:S01]  /*7970*/  @!PT LDS RZ, [RZ] ;  /* 0x00000000fffff984 */ /* 0x000fe20000000800 */
[----:B------:R-:W-:Y:S01]  /*7980*/  @!PT LDS RZ, [RZ] ;  /* 0x00000000fffff984 */ /* 0x000fe20000000800 */
[----:B------:R-:W-:Y:S01]  /*7990*/  @!PT LDS RZ, [RZ] ;  /* 0x00000000fffff984 */ /* 0x000fe20000000800 */
[----:B------:R2:W-:Y:S07]  /*79a0*/  MEMBAR.ALL.CTA ;  /* 0x0000000000007992 */ /* 0x0005ee0000008000 */
[----:B--2---:R-:W2:Y:S02]  /*79b0*/  FENCE.VIEW.ASYNC.S ;  /* 0x00000000000073c6 */ /* 0x004ea40000000000 */
[----:B--2---:R-:W-:Y:S06]  /*79c0*/  BAR.SYNC.DEFER_BLOCKING 0x1, 0x80 ;  /* 0x0042000000007b1d */ /* 0x004fec0000010000 */
[----:B------:R-:W-:Y:S05]  /*79d0*/  @P0 BRA `(.L_x_117) ;  /* 0x00000000002c0947 */ /* 0x000fea0003800000 */
[----:B------:R-:W2:Y:S01]  /*79e0*/  LDCU.64 UR6, c[0x0][0x348] ;  /* 0x00006900ff0677ac */ /* 0x000ea20008000a00 */
[----:B------:R-:W-:Y:S02]  /*79f0*/  R2UR UR42, R64 ;  /* 0x00000000402a72ca */ /* 0x000fe400000e0000 */
[----:B------:R-:W-:Y:S01]  /*7a00*/  R2UR UR43, R63 ;  /* 0x000000003f2b72ca */ /* 0x000fe200000e0000 */
[----:B------:R-:W-:Y:S01]  /*7a10*/  ULEA UR5, UR50, UR49, 0xc ;  /* 0x0000003132057291 */ /* 0x000fe2000f8e60ff */
[----:B------:R-:W-:Y:S02]  /*7a20*/  R2UR UR44, R61 ;  /* 0x000000003d2c72ca */ /* 0x000fe400000e0000 */
[----:B------:R-:W-:Y:S01]  /*7a30*/  R2UR UR45, R62 ;  /* 0x000000003e2d72ca */ /* 0x000fe200000e0000 */
[----:B------:R-:W-:Y:S02]  /*7a40*/  UIADD3 UR40, UPT, UPT, UR5, 0x400, URZ ;  /* 0x0000040005287890 */ /* 0x000fe4000fffe0ff */
[----:B--2---:R-:W-:Y:S04]  /*7a50*/  UIADD3 UR4, UP0, UPT, UR6, 0x780, URZ ;  /* 0x0000078006047890 */ /* 0x004fe8000ff1e0ff */
[----:B------:R-:W-:Y:S09]  /*7a60*/  UIADD3.X UR5, UPT, UPT, URZ, UR7, URZ, UP0, !UPT ;  /* 0x00000007ff057290 */ /* 0x000ff200087fe4ff */
[----:B------:R2:W-:Y:S02]  /*7a70*/  UTMASTG.5D.IM2COL [UR40], [UR4] ;  /* 0x00000028040073b5 */ /* 0x0005e40008060000 */
[----:B--2---:R0:W-:Y:S02]  /*7a80*/  UTMACMDFLUSH ;  /* 0x00000000000079b7 */ /* 0x0041e40000000000 */
.L_x_117:
[----:B------:R-:W-:Y:S05]  /*7a90*/  BSYNC.RECONVERGENT B0 ;  /* 0x0000000000007941 */ /* 0x000fea0003800200 */
.L_x_116:
[----:B------:R-:W-:Y:S01]  /*7aa0*/  UIADD3 UR42, UPT, UPT, UR50, 0x1, URZ ;  /* 0x00000001322a7890 */ /* 0x000fe2000fffe0ff */
[----:B------:R-:W-:Y:S03]  /*7ab0*/  BSSY.RECONVERGENT B0, `(.L_x_118) ;  /* 0x0000005000007945 */ /* 0x000fe60003800200 */
[----:B------:R-:W-:Y:S04]  /*7ac0*/  UISETP.NE.AND UP0, UPT, UR42, 0x3, UPT ;  /* 0x000000032a00788c */ /* 0x000fe8000bf05270 */
[----:B------:R-:W-:Y:S01]  /*7ad0*/  USEL UR40, UR42, URZ, UP0 ;  /* 0x000000ff2a287287 */ /* 0x000fe20008000000 */
[----:B------:R-:W-:Y:S11]  /*7ae0*/  @P0 BRA `(.L_x_119) ;  /* 0x0000000000040947 */ /* 0x000ff60003800000 */
[----:B------:R-:W-:Y:S04]  /*7af0*/  DEPBAR.LE SB0, 0x1 ;  /* 0x000080400000791a */ /* 0x000fe80000000000 */
.L_x_119:
[----:B------:R-:W-:Y:S05]  /*7b00*/  BSYNC.RECONVERGENT B0 ;  /* 0x0000000000007941 */ /* 0x000fea0003800200 */
.L_x_118:
[----:B------:R-:W-:Y:S01]  /*7b10*/  BAR.SYNC.DEFER_BLOCKING 0x1, 0x80 ;  /* 0x0042000000007b1d */ /* 0x000fe20000010000 */
[----:B------:R-:W-:Y:S01]  /*7b20*/  ISETP.NE.AND P1, PT, R67, RZ, PT ;  /* 0x000000ff4300720c */ /* 0x000fe20003f25270 */
[----:B------:R-:W-:Y:S01]  /*7b30*/  UISETP.NE.AND UP0, UPT, UR54, URZ, UPT ;  /* 0x000000ff3600728c */ /* 0x000fe2000bf05270 */
[----:B------:R-:W-:Y:S11]  /*7b40*/  LEA R3, R70, UR49, 0x3 ;  /* 0x0000003146037c11 */ /* 0x000ff6000f8e18ff */
[----:B------:R-:W-:Y:S01]  /*7b50*/  @P1 SHF.L.U32 R4, R69, 0x1f, RZ ;  /* 0x0000001f45041819 */ /* 0x000fe200000006ff */
[----:B------:R-:W-:Y:S06]  /*7b60*/  BRA.U !UP0, `(.L_x_120) ;  /* 0x0000000108247547 */ /* 0x000fec000b800000 */
[----:B-1----:R-:W1:Y:S01]  /*7b70*/  S2R R0, SR_CgaCtaId ;  /* 0x0000000000007919 */ /* 0x002e620000008800 */
[----:B------:R-:W-:Y:S01]  /*7b80*/  IMAD.U32 R2, RZ, RZ, UR51 ;  /* 0x00000033ff027e24 */ /* 0x000fe2000f8e00ff */
[----:B------:R-:W-:Y:S04]  /*7b90*/  UIADD3 UR4, UPT, UPT, UR51, 0x1, URZ ;  /* 0x0000000133047890 */ /* 0x000fe8000fffe0ff */
[----:B------:R-:W-:Y:S01]  /*7ba0*/  @P1 LEA R2, R2, UR49, 0x3 ;  /* 0x0000003102021c11 */ /* 0x000fe2000f8e18ff */
[----:B------:R-:W-:Y:S04]  /*7bb0*/  UISETP.NE.AND UP0, UPT, UR4, 0x3, UPT ;  /* 0x000000030400788c */ /* 0x000fe8000bf05270 */
[----:B------:R-:W-:Y:S01]  /*7bc0*/  @P1 VIADD R2, R2, 0x1b8 ;  /* 0x000001b802021836 */ /* 0x000fe20000000000 */
[----:B------:R-:W-:Y:S04]  /*7bd0*/  USEL UR51, UR4, URZ, UP0 ;  /* 0x000000ff04337287 */ /* 0x000fe80008000000 */
[----:B-1----:R-:W-:Y:S04]  /*7be0*/  @P1 PRMT R0, R0, 0x654, R2 ;  /* 0x0000065400001816 */ /* 0x002fe80000000002 */
[----:B------:R2:W-:Y:S04]  /*7bf0*/  @P1 SYNCS.ARRIVE.TRANS64.RED.A1T0 RZ, [R0+URZ], RZ ;  /* 0x000000ff00ff19a7 */ /* 0x0005e800081004ff */
.L_x_120:
[----:B------:R-:W3:Y:S01]  /*7c00*/  @P1 SYNCS.PHASECHK.TRANS64.TRYWAIT P0, [R3+URZ+0x1a0], R4 ;  /* 0x0001a004030015a7 */ /* 0x000ee200080011ff */
[----:B------:R-:W-:Y:S01]  /*7c10*/  BSSY B1, `(.L_x_121) ;  /* 0x0000013000017945 */ /* 0x000fe20003800000 */
[----:B---3--:R-:W-:Y:S03]  /*7c20*/  @P1 SEL R71, RZ, 0x1, !P0 ;  /* 0x00000001ff471807 */ /* 0x008fe60004000000 */
[----:B------:R-:W-:Y:S05]  /*7c30*/  @!P1 BRA `(.L_x_122) ;  /* 0x0000000000409947 */ /* 0x000fea0003800000 */
[----:B------:R-:W-:Y:S01]  /*7c40*/  ISETP.NE.AND P1, PT, R72, RZ, PT ;  /* 0x000000ff4800720c */ /* 0x000fe20003f25270 */
[----:B------:R-:W-:Y:S01]  /*7c50*/  BSSY B0, `(.L_x_123) ;  /* 0x0000009000007945 */ /* 0x000fe20003800000 */
[----:B------:R-:W-:Y:S11]  /*7c60*/  ISETP.NE.AND P0, PT, R71, RZ, PT ;  /* 0x000000ff4700720c */ /* 0x000ff60003f05270 */
[----:B------:R-:W-:Y:S05]  /*7c70*/  @P1 IMAD R2, R70, 0x800, R48 ;  /* 0x0000080046021824 */ /* 0x000fea00078e0230 */
[----:B------:R-:W-:Y:S05]  /*7c80*/  @P1 LEA R2, R2, UR49, 0x1 ;  /* 0x0000003102021c11 */ /* 0x000fea000f8e08ff */
[----:B-12---:R-:W-:Y:S01]  /*7c90*/  @P1 IMAD.IADD R0, R68, 0x1, R2 ;  /* 0x0000000144001824 */ /* 0x006fe200078e0202 */
[----:B------:R-:W-:Y:S06]  /*7ca0*/  @P0 BRA `(.L_x_124) ;  /* 0x00000000000c0947 */ /* 0x000fec0003800000 */
[----:B------:R-:W-:Y:S04]  /*7cb0*/  SHF.L.U32 R69, R69, 0x1f, RZ ;  /* 0x0000001f45457819 */ /* 0x000fe800000006ff */
[----:B------:R-:W1:Y:S02]  /*7cc0*/  SYNCS.PHASECHK.TRANS64.TRYWAIT P0, [R3+URZ+0x1a0], R69 ;  /* 0x0001a045030075a7 */ /* 0x000e6400080011ff */
[----:B-1----:R-:W-:Y:S05]  /*7cd0*/  @!P0 BRA `(.L_x_125) ;  /* 0x0000001c00088947 */ /* 0x002fea0003800000 */
.L_x_124:
[----:B------:R-:W-:Y:S05]  /*7ce0*/  BSYNC B0 ;  /* 0x0000000000007941 */ /* 0x000fea0003800000 */
.L_x_123:
[----:B------:R-:W-:Y:S11]  /*7cf0*/  ISETP.NE.AND P0, PT, R72, RZ, PT ;  /* 0x000000ff4800720c */ /* 0x000ff60003f05270 */
[----:B------:R-:W-:Y:S02]  /*7d00*/  @!UPT UIADD3 URZ, UPT, UPT, URZ, URZ, URZ ;  /* 0x000000fffffff290 */ /* 0x000fe4000fffe0ff */
[----:B------:R-:W-:Y:S05]  /*7d10*/  @P0 WARPSYNC.ALL ;  /* 0x0000000000000948 */ /* 0x000fea0003800000 */
[----:B------:R3:W4:Y:S04]  /*7d20*/  @P0 LDSM.16.M88.4 R28, [R2+0x400] ;  /* 0x00040000021c083b */ /* 0x0007280000000200 */
[----:B------:R3:W2:Y:S02]  /*7d30*/  @P0 LDSM.16.M88.4 R36, [R0+0x400] ;  /* 0x000400000024083b */ /* 0x0006a40000000200 */
.L_x_122:
[----:B------:R-:W-:Y:S05]  /*7d40*/  BSYNC B1 ;  /* 0x0000000000017941 */ /* 0x000fea0003800000 */
.L_x_121:
[----:B-123--:R-:W-:Y:S05]  /*7d50*/  VIADD R0, R25, 0x20 ;  /* 0x0000002019007836 */ /* 0x00efea0000000000 */
[----:B------:R-:W-:Y:S04]  /*7d60*/  SHF.R.U32.HI R0, RZ, 0x15, R0 ;  /* 0x00000015ff007819 */ /* 0x000fe80000011600 */
[----:B------:R-:W-:Y:S11]  /*7d70*/  LOP3.LUT P0, RZ, R0, 0x3, R51, 0x48, !PT ;  /* 0x0000000300ff7812 */ /* 0x000ff60007804833 */
[----:B------:R-:W-:Y:S02]  /*7d80*/  @!UPT UIADD3 URZ, UPT, UPT, URZ, URZ, URZ ;  /* 0x000000fffffff290 */ /* 0x000fe4000fffe0ff */
[----:B------:R-:W-:Y:S05]  /*7d90*/  @!P0 BRA `(.L_x_126) ;  /* 0x0000000000408947 */ /* 0x000fea0003800000 */
[----:B------:R-:W1:Y:S01]  /*7da0*/  LDCU.64 UR8, c[0x4][0x70] ;  /* 0x01000e00ff0877ac */ /* 0x000e620008000a00 */
[----:B------:R-:W-:Y:S01]  /*7db0*/  MOV R3, 0x0 ;  /* 0x0000000000037802 */ /* 0x000fe20000000f00 */
[----:B------:R-:W-:Y:S02]  /*7dc0*/  HFMA2 R12, -RZ, RZ, 0, 5.9604644775390625e-08 ;  /* 0x00000001ff0c7431 */ /* 0x000fe400000001ff */
[----:B------:R-:W-:Y:S02]  /*7dd0*/  IMAD.MOV.U32 R8, RZ, RZ, 0x192 ;  /* 0x00000192ff087424 */ /* 0x000fe400078e00ff */
[----:B------:R-:W-:Y:S01]  /*7de0*/  IMAD.MOV.U32 R13, RZ, RZ, RZ ;  /* 0x000000ffff0d7224 */ /* 0x000fe200078e00ff */
[----:B------:R-:W2:Y:S01]  /*7df0*/  LDCU.64 UR6, c[0x4][0x78] ;  /* 0x01000f00ff0677ac */ /* 0x000ea20008000a00 */
[----:B------:R-:W3:Y:S01]  /*7e00*/  LDC.64 R2, c[0x4][R3] ;  /* 0x0100000003027b82 */ /* 0x000ee20000000a00 */
[----:B------:R-:W5:Y:S01]  /*7e10*/  LDCU.64 UR4, c[0x4][0x10] ;  /* 0x01000200ff0477ac */ /* 0x000f620008000a00 */
[----:B-1----:R-:W-:Y:S01]  /*7e20*/  MOV R5, UR9 ;  /* 0x0000000900057c02 */ /* 0x002fe20008000f00 */
[----:B------:R-:W-:Y:S01]  /*7e30*/  IMAD.U32 R4, RZ, RZ, UR8 ;  /* 0x00000008ff047e24 */ /* 0x000fe2000f8e00ff */
[----:B--2---:R-:W-:Y:S01]  /*7e40*/  MOV R7, UR7 ;  /* 0x0000000700077c02 */ /* 0x004fe20008000f00 */
[----:B------:R-:W-:Y:S01]  /*7e50*/  IMAD.U32 R6, RZ, RZ, UR6 ;  /* 0x00000006ff067e24 */ /* 0x000fe2000f8e00ff */
[----:B-----5:R-:W-:Y:S01]  /*7e60*/  MOV R11, UR5 ;  /* 0x00000005000b7c02 */ /* 0x020fe20008000f00 */
[----:B------:R-:W-:Y:S02]  /*7e70*/  IMAD.U32 R10, RZ, RZ, UR4 ;  /* 0x00000004ff0a7e24 */ /* 0x000fe4000f8e00ff */
[----:B------:R-:W-:Y:S07]  /*7e80*/  LEPC R20, `(.L_x_126) ;  /* 0x000000001014794e */ /* 0x000fee0000000000 */
[----:B---34-:R-:W-:Y:S05]  /*7e90*/  CALL.ABS.NOINC R2 ;  /* 0x0000000002007343 */ /* 0x018fea0003c00000 */
.L_x_126:
[----:B------:R-:W-:Y:S01]  /*7ea0*/  ISETP.NE.AND P0, PT, R49, RZ, PT ;  /* 0x000000ff3100720c */ /* 0x000fe20003f05270 */
[----:B------:R-:W-:Y:S05]  /*7eb0*/  WARPSYNC.ALL ;  /* 0x0000000000007948 */ /* 0x000fea0003800000 */
[----:B------:R-:W-:Y:S01]  /*7ec0*/  R2UR UR4, R25 ;  /* 0x00000000190472ca */ /* 0x000fe200000e0000 */
[----:B------:R-:W1:Y:S01]  /*7ed0*/  S2UR UR5, SR_CgaCtaId ;  /* 0x00000000000579c3 */ /* 0x000e620000008800 */
[--C-:B----4-:R-:W-:Y:S01]  /*7ee0*/  HADD2.F32 R20, -RZ, R28.reuse.H0_H0 ;  /* 0x2000001cff147230 */ /* 0x110fe20000004100 */
[----:B------:R-:W-:Y:S01]  /*7ef0*/  BSSY.RECONVERGENT B0, `(.L_x_127) ;  /* 0x0000058000007945 */ /* 0x000fe20003800200 */
[----:B------:R-:W-:Y:S02]  /*7f00*/  HADD2.F32 R21, -RZ, R28.H1_H1 ;  /* 0x3000001cff157230 */ /* 0x000fe40000004100 */
[--C-:B------:R-:W-:Y:S02]  /*7f10*/  HADD2.F32 R25, -RZ, R29.reuse.H0_H0 ;  /* 0x2000001dff197230 */ /* 0x100fe40000004100 */
[----:B------:R-:W-:Y:S02]  /*7f20*/  HADD2.F32 R28, -RZ, R30.H0_H0 ;  /* 0x2000001eff1c7230 */ /* 0x000fe40000004100 */
[--C-:B------:R-:W-:Y:S02]  /*7f30*/  HADD2.F32 R32, -RZ, R36.reuse.H0_H0 ;  /* 0x20000024ff207230 */ /* 0x100fe40000004100 */
[----:B------:R-:W-:Y:S01]  /*7f40*/  HADD2.F32 R33, -RZ, R36.H1_H1 ;  /* 0x30000024ff217230 */ /* 0x000fe20000004100 */
[----:B------:R-:W2:Y:S01]  /*7f50*/  LDTM.16dp256bit.x4 R4, tmem[UR4+0x20] ;  /* 0x00002004000479ee */ /* 0x000ea20008120000 */
[----:B------:R-:W-:Y:S01]  /*7f60*/  NOP ;  /* 0x0000000000007918 */ /* 0x000fe20000000000 */
[----:B------:R-:W-:Y:S01]  /*7f70*/  R2UR UR4, R27 ;  /* 0x000000001b0472ca */ /* 0x000fe200000e0000 */
[----:B------:R-:W-:Y:S02]  /*7f80*/  HADD2.F32 R27, -RZ, R29.H1_H1 ;  /* 0x3000001dff1b7230 */ /* 0x000fe40000004100 */
[----:B------:R-:W-:Y:S02]  /*7f90*/  HADD2.F32 R29, -RZ, R30.H1_H1 ;  /* 0x3000001eff1d7230 */ /* 0x000fe40000004100 */
[--C-:B------:R-:W-:Y:S02]  /*7fa0*/  HADD2.F32 R30, -RZ, R31.reuse.H0_H0 ;  /* 0x2000001fff1e7230 */ /* 0x100fe40000004100 */
[----:B------:R-:W-:Y:S02]  /*7fb0*/  HADD2.F32 R31, -RZ, R31.H1_H1 ;  /* 0x3000001fff1f7230 */ /* 0x000fe40000004100 */
[--C-:B------:R-:W-:Y:S02]  /*7fc0*/  HADD2.F32 R34, -RZ, R37.reuse.H0_H0 ;  /* 0x20000025ff227230 */ /* 0x100fe40000004100 */
[----:B------:R-:W-:Y:S02]  /*7fd0*/  HADD2.F32 R35, -RZ, R37.H1_H1 ;  /* 0x30000025ff237230 */ /* 0x000fe40000004100 */
[----:B------:R-:W-:Y:S01]  /*7fe0*/  UIADD3 UR4, UPT, UPT, UR4, 0x200, URZ ;  /* 0x0000020004047890 */ /* 0x000fe2000fffe0ff */
[--C-:B------:R-:W-:Y:S02]  /*7ff0*/  HADD2.F32 R36, -RZ, R38.reuse.H0_H0 ;  /* 0x20000026ff247230 */ /* 0x100fe40000004100 */
[----:B------:R-:W-:Y:S02]  /*8000*/  HADD2.F32 R37, -RZ, R38.H1_H1 ;  /* 0x30000026ff257230 */ /* 0x000fe40000004100 */
[--C-:B------:R-:W-:Y:S02]  /*8010*/  HADD2.F32 R38, -RZ, R39.reuse.H0_H0 ;  /* 0x20000027ff267230 */ /* 0x100fe40000004100 */
[----:B------:R-:W-:Y:S02]  /*8020*/  HADD2.F32 R39, -RZ, R39.H1_H1 ;  /* 0x30000027ff277230 */ /* 0x000fe40000004100 */
[C---:B--2---:R-:W-:Y:S01]  /*8030*/  FMUL R4, R24.reuse, R4 ;  /* 0x0000000418047220 */ /* 0x044fe20000400000 */
[----:B-1----:R-:W-:Y:S01]  /*8040*/  UPRMT UR4, UR5, 0x654, UR4 ;  /* 0x0000065405047896 */ /* 0x002fe20008000004 */
[C---:B------:R-:W-:Y:S01]  /*8050*/  FMUL R5, R24.reuse, R5 ;  /* 0x0000000518057220 */ /* 0x040fe20000400000 */
[----:B------:R-:W-:Y:S01]  /*8060*/  FMUL R6, R24, R6 ;  /* 0x0000000618067220 */ /* 0x000fe20000400000 */
[----:B------:R-:W-:Y:S01]  /*8070*/  FFMA R4, R26, R20, R4 ;  /* 0x000000141a047223 */ /* 0x000fe20000000004 */
[----:B------:R-:W-:Y:S01]  /*8080*/  FMUL R7, R24, R7 ;  /* 0x0000000718077220 */ /* 0x000fe20000400000 */
[C---:B------:R-:W-:Y:S01]  /*8090*/  FFMA R5, R26.reuse, R21, R5 ;  /* 0x000000151a057223 */ /* 0x040fe20000000005 */
[----:B------:R-:W-:Y:S01]  /*80a0*/  FFMA R6, R26, R25, R6 ;  /* 0x000000191a067223 */ /* 0x000fe20000000006 */
[----:B------:R-:W-:Y:S01]  /*80b0*/  FMUL R8, R24, R8 ;  /* 0x0000000818087220 */ /* 0x000fe20000400000 */
[----:B------:R-:W-:Y:S01]  /*80c0*/  FFMA R7, R26, R27, R7 ;  /* 0x0000001b1a077223 */ /* 0x000fe20000000007 */
[----:B------:R-:W-:Y:S01]  /*80d0*/  FMUL R9, R24, R9 ;  /* 0x0000000918097220 */ /* 0x000fe20000400000 */
[----:B------:R-:W-:Y:S01]  /*80e0*/  F2FP.F16.F32.PACK_AB R4, R5, R4 ;  /* 0x000000040504723e */ /* 0x000fe200000000ff */
[----:B------:R-:W-:Y:S01]  /*80f0*/  SYNCS.ARRIVE.TRANS64.RED.A1T0 RZ, [UR4], RZ ;  /* 0x000000ffffff79a7 */ /* 0x000fe20008100404 */
[C---:B------:R-:W-:Y:S01]  /*8100*/  FFMA R8, R26.reuse, R28, R8 ;  /* 0x0000001c1a087223 */ /* 0x040fe20000000008 */
[----:B------:R-:W-:Y:S01]  /*8110*/  F2FP.F16.F32.PACK_AB R5, R7, R6 ;  /* 0x000000060705723e */ /* 0x000fe200000000ff */
[----:B------:R-:W-:Y:S01]  /*8120*/  FFMA R9, R26, R29, R9 ;  /* 0x0000001d1a097223 */ /* 0x000fe20000000009 */
[C---:B------:R-:W-:Y:S01]  /*8130*/  FMUL R10, R24.reuse, R10 ;  /* 0x0000000a180a7220 */ /* 0x040fe20000400000 */
[C---:B------:R-:W-:Y:S01]  /*8140*/  FMUL R11, R24.reuse, R11 ;  /* 0x0000000b180b7220 */ /* 0x040fe20000400000 */
[C---:B------:R-:W-:Y:S01]  /*8150*/  FMUL R0, R24.reuse, R12 ;  /* 0x0000000c18007220 */ /* 0x040fe20000400000 */
[----:B------:R-:W-:Y:S01]  /*8160*/  FMUL R2, R24, R13 ;  /* 0x0000000d18027220 */ /* 0x000fe20000400000 */
[----:B------:R-:W-:Y:S01]  /*8170*/  FFMA R10, R26, R30, R10 ;  /* 0x0000001e1a0a7223 */ /* 0x000fe2000000000a */
[----:B------:R-:W-:Y:S01]  /*8180*/  FMUL R3, R24, R14 ;  /* 0x0000000e18037220 */ /* 0x000fe20000400000 */
[----:B------:R-:W-:Y:S01]  /*8190*/  F2FP.F16.F32.PACK_AB R6, R9, R8 ;  /* 0x000000080906723e */ /* 0x000fe200000000ff */
[----:B------:R-:W-:Y:S01]  /*81a0*/  FFMA R11, R26, R31, R11 ;  /* 0x0000001f1a0b7223 */ /* 0x000fe2000000000b */
[C---:B------:R-:W-:Y:S01]  /*81b0*/  FMUL R15, R24.reuse, R15 ;  /* 0x0000000f180f7220 */ /* 0x040fe20000400000 */
[----:B------:R-:W-:Y:S01]  /*81c0*/  FMUL R12, R24, R16 ;  /* 0x00000010180c7220 */ /* 0x000fe20000400000 */
[----:B------:R-:W-:Y:S01]  /*81d0*/  FFMA R0, R26, R32, R0 ;  /* 0x000000201a007223 */ /* 0x000fe20000000000 */
[----:B------:R-:W-:Y:S01]  /*81e0*/  MOV R8, UR40 ;  /* 0x0000002800087c02 */ /* 0x000fe20008000f00 */
[----:B------:R-:W-:Y:S01]  /*81f0*/  FMUL R13, R24, R17 ;  /* 0x00000011180d7220 */ /* 0x000fe20000400000 */
[----:B------:R-:W-:Y:S01]  /*8200*/  FFMA R2, R26, R33, R2 ;  /* 0x000000211a027223 */ /* 0x000fe20000000002 */
[----:B------:R-:W-:Y:S01]  /*8210*/  FMUL R14, R24, R18 ;  /* 0x00000012180e7220 */ /* 0x000fe20000400000 */
[C---:B------:R-:W-:Y:S01]  /*8220*/  FFMA R3, R26.reuse, R34, R3 ;  /* 0x000000221a037223 */ /* 0x040fe20000000003 */
[----:B------:R-:W-:Y:S01]  /*8230*/  FFMA R15, R26, R35, R15 ;  /* 0x000000231a0f7223 */ /* 0x000fe2000000000f */
[----:B------:R-:W-:Y:S01]  /*8240*/  FMUL R19, R24, R19 ;  /* 0x0000001318137220 */ /* 0x000fe20000400000 */
[----:B------:R-:W-:Y:S01]  /*8250*/  FFMA R12, R26, R36, R12 ;  /* 0x000000241a0c7223 */ /* 0x000fe2000000000c */
        /* <DEDUP_REMOVED lines=25> */
[----:B------:R-:W-:Y:S01]  /*83f0*/  R2UR UR12, R61 ;  /* 0x000000003d0c72ca */ /* 0x000fe200000e0000 */
[----:B------:R-:W-:Y:S01]  /*8400*/  UIADD3 UR9, UPT, UPT, UR41, 0x20, URZ ;  /* 0x0000002029097890 */ /* 0x000fe2000fffe0ff */
[----:B------:R-:W-:Y:S01]  /*8410*/  R2UR UR13, R62 ;  /* 0x000000003e0d72ca */ /* 0x000fe200000e0000 */
[----:B------:R-:W-:Y:S02]  /*8420*/  UIADD3 UR8, UPT, UPT, UR5, 0x400, URZ ;  /* 0x0000040005087890 */ /* 0x000fe4000fffe0ff */
[----:B--2---:R-:W-:Y:S04]  /*8430*/  UIADD3 UR4, UP0, UPT, UR6, 0x780, URZ ;  /* 0x0000078006047890 */ /* 0x004fe8000ff1e0ff */
[----:B------:R-:W-:Y:S09]  /*8440*/  UIADD3.X UR5, UPT, UPT, URZ, UR7, URZ, UP0, !UPT ;  /* 0x00000007ff057290 */ /* 0x000ff200087fe4ff */
[----:B------:R2:W-:Y:S02]  /*8450*/  UTMASTG.5D.IM2COL [UR8], [UR4] ;  /* 0x00000008040073b5 */ /* 0x0005e40008060000 */
[----:B--2---:R0:W-:Y:S02]  /*8460*/  UTMACMDFLUSH ;  /* 0x00000000000079b7 */ /* 0x0041e40000000000 */
.L_x_128:
[----:B------:R-:W-:Y:S05]  /*8470*/  BSYNC.RECONVERGENT B0 ;  /* 0x0000000000007941 */ /* 0x000fea0003800200 */
.L_x_127:
[----:B------:R-:W-:Y:S01]  /*8480*/  UIADD3 UR4, UPT, UPT, UR40, 0x1, URZ ;  /* 0x0000000128047890 */ /* 0x000fe2000fffe0ff */
[----:B------:R-:W-:Y:S03]  /*8490*/  BSSY.RECONVERGENT B0, `(.L_x_129) ;  /* 0x0000008000007945 */ /* 0x000fe60003800200 */
[----:B------:R-:W-:Y:S04]  /*84a0*/  UISETP.NE.AND UP0, UPT, UR4, 0x3, UPT ;  /* 0x000000030400788c */ /* 0x000fe8000bf05270 */
[----:B------:R-:W-:Y:S02]  /*84b0*/  UISETP.EQ.XOR UP1, UPT, UR42, 0x3, !UP0 ;  /* 0x000000032a00788c */ /* 0x000fe4000c722a70 */
[----:B------:R-:W-:Y:S02]  /*84c0*/  USEL UR50, UR4, URZ, UP0 ;  /* 0x000000ff04327287 */ /* 0x000fe40008000000 */
[----:B------:R-:W-:Y:S04]  /*84d0*/  USEL UR5, URZ, 0x1, !UP1 ;  /* 0x00000001ff057887 */ /* 0x000fe8000c800000 */
[----:B------:R-:W-:Y:S01]  /*84e0*/  ULOP3.LUT UR55, UR55, UR5, URZ, 0x3c, !UPT ;  /* 0x0000000537377292 */ /* 0x000fe2000f8e3cff */
[----:B------:R-:W-:Y:S11]  /*84f0*/  @P0 BRA `(.L_x_130) ;  /* 0x0000000000040947 */ /* 0x000ff60003800000 */
[----:B------:R-:W-:Y:S04]  /*8500*/  DEPBAR.LE SB0, 0x1 ;  /* 0x000080400000791a */ /* 0x000fe80000000000 */
.L_x_130:
[----:B------:R-:W-:Y:S05]  /*8510*/  BSYNC.RECONVERGENT B0 ;  /* 0x0000000000007941 */ /* 0x000fea0003800200 */
.L_x_129:
[----:B------:R-:W-:Y:S01]  /*8520*/  BAR.SYNC.DEFER_BLOCKING 0x1, 0x80 ;  /* 0x0042000000007b1d */ /* 0x000fe20000010000 */
[----:B------:R-:W-:Y:S01]  /*8530*/  UISETP.NE.AND UP0, UPT, UR54, -0x2, UPT ;  /* 0xfffffffe3600788c */ /* 0x000fe2000bf05270 */
[----:B------:R-:W-:Y:S08]  /*8540*/  IADD3 R22, PT, PT, R22, 0x1, RZ ;  /* 0x0000000116167810 */ /* 0x000ff00007ffe0ff */
[----:B------:R-:W-:Y:S05]  /*8550*/  BRA.U !UP0, `(.L_x_131) ;  /* 0x0000000108287547 */ /* 0x000fea000b800000 */
[----:B------:R-:W2:Y:S01]  /*8560*/  S2R R0, SR_CgaCtaId ;  /* 0x0000000000007919 */ /* 0x000ea20000008800 */
[----:B------:R-:W-:Y:S01]  /*8570*/  ISETP.NE.AND P0, PT, R67, RZ, PT ;  /* 0x000000ff4300720c */ /* 0x000fe20003f05270 */
[----:B------:R-:W-:Y:S01]  /*8580*/  IMAD.U32 R2, RZ, RZ, UR51 ;  /* 0x00000033ff027e24 */ /* 0x000fe2000f8e00ff */
[----:B------:R-:W-:Y:S04]  /*8590*/  UIADD3 UR4, UPT, UPT, UR51, 0x1, URZ ;  /* 0x0000000133047890 */ /* 0x000fe8000fffe0ff */
[----:B------:R-:W-:Y:S04]  /*85a0*/  UISETP.NE.AND UP0, UPT, UR4, 0x3, UPT ;  /* 0x000000030400788c */ /* 0x000fe8000bf05270 */
[----:B------:R-:W-:Y:S03]  /*85b0*/  USEL UR51, UR4, URZ, UP0 ;  /* 0x000000ff04337287 */ /* 0x000fe60008000000 */
[----:B------:R-:W-:Y:S05]  /*85c0*/  @P0 LEA R2, R2, UR49, 0x3 ;  /* 0x0000003102020c11 */ /* 0x000fea000f8e18ff */
[----:B------:R-:W-:Y:S05]  /*85d0*/  @P0 VIADD R2, R2, 0x1b8 ;  /* 0x000001b802020836 */ /* 0x000fea0000000000 */
[----:B--2---:R-:W-:Y:S04]  /*85e0*/  @P0 PRMT R0, R0, 0x654, R2 ;  /* 0x0000065400000816 */ /* 0x004fe80000000002 */
[----:B------:R2:W-:Y:S03]  /*85f0*/  @P0 SYNCS.ARRIVE.TRANS64.RED.A1T0 RZ, [R0+URZ], RZ ;  /* 0x000000ff00ff09a7 */ /* 0x0005e600081004ff */
.L_x_131:
[----:B------:R-:W-:Y:S01]  /*8600*/  R2UR UR4, R66 ;  /* 0x00000000420472ca */ /* 0x000fe200000e0000 */
[----:B------:R-:W-:Y:S01]  /*8610*/  UIADD3 UR54, UPT, UPT, UR54, 0x2, URZ ;  /* 0x0000000236367890 */ /* 0x000fe2000fffe0ff */
[----:B------:R-:W-:Y:S02]  /*8620*/  R2UR UR5, R44 ;  /* 0x000000002c0572ca */ /* 0x000fe400000e0000 */
[----:B------:R-:W-:Y:S02]  /*8630*/  R2UR UR53, R60 ;  /* 0x000000003c3572ca */ /* 0x000fe400000e0000 */
[----:B------:R-:W-:Y:S02]  /*8640*/  ISETP.NE.AND P0, PT, R22, 0x2, PT ;  /* 0x000000021600780c */ /* 0x000fe40003f05270 */
[----:B------:R-:W-:Y:S02]  /*8650*/  LOP3.LUT R46, R46, 0x1, RZ, 0x3c, !PT ;  /* 0x000000012e2e7812 */ /* 0x000fe400078e3cff */
[----:B--2---:R-:W-:Y:S02]  /*8660*/  SEL R0, RZ, 0x1, P0 ;  /* 0x00000001ff007807 */ /* 0x004fe40000000000 */
[----:B------:R-:W-:Y:S01]  /*8670*/  SEL R22, R22, RZ, P0 ;  /* 0x000000ff16167207 */ /* 0x000fe20000000000 */
[----:B------:R-:W-:Y:S01]  /*8680*/  UISETP.NE.AND UP0, UPT, UR4, URZ, UPT ;  /* 0x000000ff0400728c */ /* 0x000fe2000bf05270 */
[----:B------:R-:W-:Y:S01]  /*8690*/  R2UR UR4, R45 ;  /* 0x000000002d0472ca */ /* 0x000fe200000e0000 */
[----:B------:R-:W-:Y:S01]  /*86a0*/  UIADD3 UR23, UPT, UPT, UR36, UR5, URZ ;  /* 0x0000000524177290 */ /* 0x000fe2000fffe0ff */
[----:B------:R-:W-:Y:S11]  /*86b0*/  LOP3.LUT R47, R47, R0, RZ, 0x3c, !PT ;  /* 0x000000002f2f7212 */ /* 0x000ff600078e3cff */
[----:B------:R-:W-:Y:S01]  /*86c0*/  UIADD3 UR52, UPT, UPT, UR37, UR4, URZ ;  /* 0x0000000425347290 */ /* 0x000fe2000fffe0ff */
[----:B------:R-:W-:Y:S11]  /*86d0*/  BRA.U UP0, `(.L_x_132) ;  /* 0xffffffd900f47547 */ /* 0x000ff6000b83ffff */
[----:B------:R-:W-:-:S13]  /*86e0*/  R2UR UR4, R58 ;  /* 0x000000003a0472ca */ /* 0x000fda00000e0000 */
[----:B------:R-:W-:-:S09]  /*86f0*/  UISETP.NE.AND UP0, UPT, UR4, URZ, UPT ;  /* 0x000000ff0400728c */ /* 0x000fd2000bf05270 */
[----:B------:R-:W-:Y:S05]  /*8700*/  BRA.U !UP0, `(.L_x_133) ;  /* 0x0000000108487547 */ /* 0x000fea000b800000 */
[----:B------:R-:W2:Y:S02]  /*8710*/  LDCU.64 UR4, c[0x0][0x990] ;  /* 0x00013200ff0477ac */ /* 0x000ea40008000a00 */
[----:B--2---:R-:W-:-:S04]  /*8720*/  UISETP.NE.U32.AND UP0, UPT, UR4, URZ, UPT ;  /* 0x000000ff0400728c */ /* 0x004fc8000bf05070 */
[----:B------:R-:W-:-:S09]  /*8730*/  UISETP.NE.AND.EX UP0, UPT, UR5, URZ, UPT, UP0 ;  /* 0x000000ff0500728c */ /* 0x000fd2000bf05300 */
[----:B------:R-:W-:Y:S05]  /*8740*/  BRA.U UP0, `(.L_x_134) ;  /* 0x00000001000c7547 */ /* 0x000fea000b800000 */
[----:B------:R-:W-:-:S13]  /*8750*/  FSETP.NEU.AND P0, PT, R26, RZ, PT ;  /* 0x000000ff1a00720b */ /* 0x000fda0003f0d000 */
[----:B------:R-:W-:Y:S05]  /*8760*/  @!P0 EXIT ;  /* 0x000000000000894d */ /* 0x000fea0003800000 */
[----:B------:R-:W-:Y:S05]  /*8770*/  BRA `(.L_x_133) ;  /* 0x00000000002c7947 */ /* 0x000fea0003800000 */
.L_x_134:
[----:B------:R-:W-:Y:S01]  /*8780*/  ISETP.NE.AND P0, PT, R65, RZ, PT ;  /* 0x000000ff4100720c */ /* 0x000fe20003f05270 */
[----:B------:R-:W-:-:S12]  /*8790*/  BSSY.RECONVERGENT B0, `(.L_x_133) ;  /* 0x0000009000007945 */ /* 0x000fd80003800200 */
[----:B------:R-:W-:Y:S05]  /*87a0*/  @P0 BRA `(.L_x_135) ;  /* 0x0000000000140947 */ /* 0x000fea0003800000 */
[----:B------:R-:W2:Y:S02]  /*87b0*/  LDCU.64 UR4, c[0x0][0x988] ;  /* 0x00013100ff0477ac */ /* 0x000ea40008000a00 */
[----:B--2---:R-:W-:-:S04]  /*87c0*/  ISETP.NE.U32.AND P0, PT, RZ, UR4, PT ;  /* 0x00000004ff007c0c */ /* 0x004fc8000bf05070 */
[----:B------:R-:W-:-:S13]  /*87d0*/  ISETP.NE.AND.EX P0, PT, RZ, UR5, PT, P0 ;  /* 0x00000005ff007c0c */ /* 0x000fda000bf05300 */
[----:B------:R-:W-:Y:S05]  /*87e0*/  @!P0 EXIT ;  /* 0x000000000000894d */ /* 0x000fea0003800000 */
[----:B------:R-:W-:Y:S05]  /*87f0*/  BRA `(.L_x_136) ;  /* 0x0000000000087947 */ /* 0x000fea0003800000 */
.L_x_135:
[----:B------:R-:W-:-:S13]  /*8800*/  FSETP.NEU.AND P0, PT, R26, RZ, PT ;  /* 0x000000ff1a00720b */ /* 0x000fda0003f0d000 */
[----:B------:R-:W-:Y:S05]  /*8810*/  @!P0 EXIT ;  /* 0x000000000000894d */ /* 0x000fea0003800000 */
.L_x_136:
[----:B------:R-:W-:Y:S05]  /*8820*/  BSYNC.RECONVERGENT B0 ;  /* 0x0000000000007941 */ /* 0x000fea0003800200 */
.L_x_133:
[----:B------:R-:W2:Y:S01]  /*8830*/  S2UR UR5, SR_CgaCtaId ;  /* 0x00000000000579c3 */ /* 0x000ea20000008800 */
[----:B------:R-:W-:Y:S01]  /*8840*/  ULEA UR4, UR51, UR49, 0x3 ;  /* 0x0000003133047291 */ /* 0x000fe2000f8e18ff */
[----:B------:R-:W-:-:S04]  /*8850*/  DEPBAR.LE SB0, 0x0 ;  /* 0x000080000000791a */ /* 0x000fc80000000000 */
[----:B------:R-:W-:-:S04]  /*8860*/  UIADD3 UR4, UPT, UPT, UR4, 0x1b8, URZ ;  /* 0x000001b804047890 */ /* 0x000fc8000fffe0ff */
[----:B--2---:R-:W-:-:S09]  /*8870*/  UPRMT UR4, UR5, 0x654, UR4 ;  /* 0x0000065405047896 */ /* 0x004fd20008000004 */
[----:B------:R-:W-:Y:S01]  /*8880*/  SYNCS.ARRIVE.TRANS64.RED.A1T0 RZ, [UR4], RZ ;  /* 0x000000ffffff79a7 */ /* 0x000fe20008100404 */
[----:B------:R-:W-:Y:S05]  /*8890*/  EXIT ;  /* 0x000000000000794d */ /* 0x000fea0003800000 */
.L_x_25:
[----:B------:R-:W-:Y:S07]  /*88a0*/  MOV R0, UR9 ;  /* 0x0000000900007c02 */ /* 0x000fee0008000f00 */
.L_x_137:
[----:B--2---:R2:W3:Y:S02]  /*88b0*/  SYNCS.PHASECHK.TRANS64.TRYWAIT P0, [R0+URZ+0xd0], R5 ;  /* 0x0000d005000075a7 */ /* 0x0044e400080011ff */
[----:B---3--:R-:W-:Y:S05]  /*88c0*/  @!P0 NANOSLEEP.SYNCS 0x989680 ;  /* 0x009896800000895d */ /* 0x008fea0003900000 */
[----:B------:R-:W3:Y:S02]  /*88d0*/  @!P0 SYNCS.PHASECHK.TRANS64 P0, [R0+URZ+0xd0], R5 ;  /* 0x0000d005000085a7 */ /* 0x000ee400080010ff */
[----:B---3--:R-:W-:Y:S05]  /*88e0*/  @!P0 BRA `(.L_x_137) ;  /* 0xfffffffc00f08947 */ /* 0x008fea000383ffff */
[----:B------:R-:W-:Y:S05]  /*88f0*/  BRA `(.L_x_24) ;  /* 0xffffff9400007947 */ /* 0x000fea000383ffff */
.L_x_32:
[----:B------:R-:W-:Y:S07]  /*8900*/  MOV R0, UR9 ;  /* 0x0000000900007c02 */ /* 0x000fee0008000f00 */
.L_x_138:
[----:B-1----:R1:W2:Y:S02]  /*8910*/  SYNCS.PHASECHK.TRANS64.TRYWAIT P0, [R0+URZ+0xd0], R5 ;  /* 0x0000d005000075a7 */ /* 0x0022a400080011ff */
[----:B--2---:R-:W-:Y:S05]  /*8920*/  @!P0 NANOSLEEP.SYNCS 0x989680 ;  /* 0x009896800000895d */ /* 0x004fea0003900000 */
[----:B------:R-:W2:Y:S02]  /*8930*/  @!P0 SYNCS.PHASECHK.TRANS64 P0, [R0+URZ+0xd0], R5 ;  /* 0x0000d005000085a7 */ /* 0x000ea400080010ff */
[----:B--2---:R-:W-:Y:S05]  /*8940*/  @!P0 BRA `(.L_x_138) ;  /* 0xfffffffc00f08947 */ /* 0x004fea000383ffff */
[----:B------:R-:W-:Y:S05]  /*8950*/  BRA `(.L_x_31) ;  /* 0xffffff98009c7947 */ /* 0x000fea000383ffff */
.L_x_37:
[----:B-1----:R-:W-:-:S07]  /*8960*/  MOV R0, UR29 ;  /* 0x0000001d00007c02 */ /* 0x002fce0008000f00 */
.L_x_139:
[----:B-1----:R1:W2:Y:S02]  /*8970*/  SYNCS.PHASECHK.TRANS64.TRYWAIT P0, [R0+URZ+0x1e0], R4 ;  /* 0x0001e004000075a7 */ /* 0x0022a400080011ff */
[----:B--2---:R-:W-:Y:S05]  /*8980*/  @!P0 NANOSLEEP.SYNCS 0x989680 ;  /* 0x009896800000895d */ /* 0x004fea0003900000 */
[----:B------:R-:W2:Y:S02]  /*8990*/  @!P0 SYNCS.PHASECHK.TRANS64 P0, [R0+URZ+0x1e0], R4 ;  /* 0x0001e004000085a7 */ /* 0x000ea400080010ff */
[----:B--2---:R-:W-:Y:S05]  /*89a0*/  @!P0 BRA `(.L_x_139) ;  /* 0xfffffffc00f08947 */ /* 0x004fea000383ffff */
[----:B------:R-:W-:Y:S05]  /*89b0*/  BRA `(.L_x_140) ;  /* 0xffffff9c00807947 */ /* 0x000fea000383ffff */
.L_x_41:
[----:B------:R-:W-:-:S07]  /*89c0*/  MOV R0, UR4 ;  /* 0x0000000400007c02 */ /* 0x000fce0008000f00 */
.L_x_141:
[----:B-1----:R1:W2:Y:S02]  /*89d0*/  SYNCS.PHASECHK.TRANS64.TRYWAIT P0, [R0+URZ], R2 ;  /* 0x00000002000075a7 */ /* 0x0022a400080011ff */
[----:B--2---:R-:W-:Y:S05]  /*89e0*/  @!P0 NANOSLEEP.SYNCS 0x989680 ;  /* 0x009896800000895d */ /* 0x004fea0003900000 */
[----:B------:R-:W2:Y:S02]  /*89f0*/  @!P0 SYNCS.PHASECHK.TRANS64 P0, [R0+URZ], R2 ;  /* 0x00000002000085a7 */ /* 0x000ea400080010ff */
[----:B--2---:R-:W-:Y:S05]  /*8a00*/  @!P0 BRA `(.L_x_141) ;  /* 0xfffffffc00f08947 */ /* 0x004fea000383ffff */
[----:B------:R-:W-:Y:S05]  /*8a10*/  BRA `(.L_x_142) ;  /* 0xffffffa400147947 */ /* 0x000fea000383ffff */
.L_x_42:
[----:B------:R-:W-:-:S07]  /*8a20*/  MOV R0, UR5 ;  /* 0x0000000500007c02 */ /* 0x000fce0008000f00 */
.L_x_143:
[----:B-1----:R1:W2:Y:S02]  /*8a30*/  SYNCS.PHASECHK.TRANS64.TRYWAIT P0, [R0+URZ], R3 ;  /* 0x00000003000075a7 */ /* 0x0022a400080011ff */
[----:B--2---:R-:W-:Y:S05]  /*8a40*/  @!P0 NANOSLEEP.SYNCS 0x989680 ;  /* 0x009896800000895d */ /* 0x004fea0003900000 */
[----:B------:R-:W2:Y:S02]  /*8a50*/  @!P0 SYNCS.PHASECHK.TRANS64 P0, [R0+URZ], R3 ;  /* 0x00000003000085a7 */ /* 0x000ea400080010ff */
[----:B--2---:R-:W-:Y:S05]  /*8a60*/  @!P0 BRA `(.L_x_143) ;  /* 0xfffffffc00f08947 */ /* 0x004fea000383ffff */
[----:B------:R-:W-:Y:S05]  /*8a70*/  BRA `(.L_x_144) ;  /* 0xffffffa400207947 */ /* 0x000fea000383ffff */
.L_x_43:
[----:B------:R-:W-:-:S07]  /*8a80*/  MOV R0, UR5 ;  /* 0x0000000500007c02 */ /* 0x000fce0008000f00 */
.L_x_145:
[----:B-1----:R1:W2:Y:S02]  /*8a90*/  SYNCS.PHASECHK.TRANS64.TRYWAIT P0, [R0+URZ], R3 ;  /* 0x00000003000075a7 */ /* 0x0022a400080011ff */
[----:B--2---:R-:W-:Y:S05]  /*8aa0*/  @!P0 NANOSLEEP.SYNCS 0x989680 ;  /* 0x009896800000895d */ /* 0x004fea0003900000 */
[----:B------:R-:W2:Y:S02]  /*8ab0*/  @!P0 SYNCS.PHASECHK.TRANS64 P0, [R0+URZ], R3 ;  /* 0x00000003000085a7 */ /* 0x000ea400080010ff */
[----:B--2---:R-:W-:Y:S05]  /*8ac0*/  @!P0 BRA `(.L_x_145) ;  /* 0xfffffffc00f08947 */ /* 0x004fea000383ffff */
[----:B------:R-:W-:Y:S05]  /*8ad0*/  BRA `(.L_x_146) ;  /* 0xffffffa4002c7947 */ /* 0x000fea000383ffff */
.L_x_44:
[----:B------:R-:W-:-:S07]  /*8ae0*/  MOV R0, UR5 ;  /* 0x0000000500007c02 */ /* 0x000fce0008000f00 */
.L_x_147:
[----:B-1----:R1:W2:Y:S02]  /*8af0*/  SYNCS.PHASECHK.TRANS64.TRYWAIT P0, [R0+URZ], R3 ;  /* 0x00000003000075a7 */ /* 0x0022a400080011ff */
[----:B--2---:R-:W-:Y:S05]  /*8b00*/  @!P0 NANOSLEEP.SYNCS 0x989680 ;  /* 0x009896800000895d */ /* 0x004fea0003900000 */
[----:B------:R-:W2:Y:S02]  /*8b10*/  @!P0 SYNCS.PHASECHK.TRANS64 P0, [R0+URZ], R3 ;  /* 0x00000003000085a7 */ /* 0x000ea400080010ff */
[----:B--2---:R-:W-:Y:S05]  /*8b20*/  @!P0 BRA `(.L_x_147) ;  /* 0xfffffffc00f08947 */ /* 0x004fea000383ffff */
[----:B------:R-:W-:Y:S05]  /*8b30*/  BRA `(.L_x_148) ;  /* 0xffffffa400387947 */ /* 0x000fea000383ffff */
.L_x_45:
[----:B------:R-:W-:-:S07]  /*8b40*/  MOV R0, UR5 ;  /* 0x0000000500007c02 */ /* 0x000fce0008000f00 */
.L_x_149:
[----:B-1----:R1:W2:Y:S02]  /*8b50*/  SYNCS.PHASECHK.TRANS64.TRYWAIT P0, [R0+URZ], R3 ;  /* 0x00000003000075a7 */ /* 0x0022a400080011ff */
[----:B--2---:R-:W-:Y:S05]  /*8b60*/  @!P0 NANOSLEEP.SYNCS 0x989680 ;  /* 0x009896800000895d */ /* 0x004fea0003900000 */
[----:B------:R-:W2:Y:S02]  /*8b70*/  @!P0 SYNCS.PHASECHK.TRANS64 P0, [R0+URZ], R3 ;  /* 0x00000003000085a7 */ /* 0x000ea400080010ff */
[----:B--2---:R-:W-:Y:S05]  /*8b80*/  @!P0 BRA `(.L_x_149) ;  /* 0xfffffffc00f08947 */ /* 0x004fea000383ffff */
[----:B------:R-:W-:Y:S05]  /*8b90*/  BRA `(.L_x_150) ;  /* 0xffffffa400447947 */ /* 0x000fea000383ffff */
.L_x_46:
[----:B------:R-:W-:-:S07]  /*8ba0*/  MOV R0, UR5 ;  /* 0x0000000500007c02 */ /* 0x000fce0008000f00 */
.L_x_151:
[----:B-1----:R1:W2:Y:S02]  /*8bb0*/  SYNCS.PHASECHK.TRANS64.TRYWAIT P0, [R0+URZ], R3 ;  /* 0x00000003000075a7 */ /* 0x0022a400080011ff */
[----:B--2---:R-:W-:Y:S05]  /*8bc0*/  @!P0 NANOSLEEP.SYNCS 0x989680 ;  /* 0x009896800000895d */ /* 0x004fea0003900000 */
[----:B------:R-:W2:Y:S02]  /*8bd0*/  @!P0 SYNCS.PHASECHK.TRANS64 P0, [R0+URZ], R3 ;  /* 0x00000003000085a7 */ /* 0x000ea400080010ff */
[----:B--2---:R-:W-:Y:S05]  /*8be0*/  @!P0 BRA `(.L_x_151) ;  /* 0xfffffffc00f08947 */ /* 0x004fea000383ffff */
[----:B------:R-:W-:Y:S05]  /*8bf0*/  BRA `(.L_x_152) ;  /* 0xffffffa400507947 */ /* 0x000fea000383ffff */
.L_x_47:
[----:B------:R-:W-:-:S07]  /*8c00*/  MOV R0, UR5 ;  /* 0x0000000500007c02 */ /* 0x000fce0008000f00 */
.L_x_153:
[----:B-1----:R1:W2:Y:S02]  /*8c10*/  SYNCS.PHASECHK.TRANS64.TRYWAIT P0, [R0+URZ], R3 ;  /* 0x00000003000075a7 */ /* 0x0022a400080011ff */
[----:B--2---:R-:W-:Y:S05]  /*8c20*/  @!P0 NANOSLEEP.SYNCS 0x989680 ;  /* 0x009896800000895d */ /* 0x004fea0003900000 */
[----:B------:R-:W2:Y:S02]  /*8c30*/  @!P0 SYNCS.PHASECHK.TRANS64 P0, [R0+URZ], R3 ;  /* 0x00000003000085a7 */ /* 0x000ea400080010ff */
[----:B--2---:R-:W-:Y:S05]  /*8c40*/  @!P0 BRA `(.L_x_153) ;  /* 0xfffffffc00f08947 */ /* 0x004fea000383ffff */
[----:B------:R-:W-:Y:S05]  /*8c50*/  BRA `(.L_x_154) ;  /* 0xffffffa4005c7947 */ /* 0x000fea000383ffff */
.L_x_48:
[----:B------:R-:W-:-:S07]  /*8c60*/  MOV R0, UR5 ;  /* 0x0000000500007c02 */ /* 0x000fce0008000f00 */
.L_x_155:
[----:B-1----:R1:W2:Y:S02]  /*8c70*/  SYNCS.PHASECHK.TRANS64.TRYWAIT P0, [R0+URZ], R3 ;  /* 0x00000003000075a7 */ /* 0x0022a400080011ff */
[----:B--2---:R-:W-:Y:S05]  /*8c80*/  @!P0 NANOSLEEP.SYNCS 0x989680 ;  /* 0x009896800000895d */ /* 0x004fea0003900000 */
[----:B------:R-:W2:Y:S02]  /*8c90*/  @!P0 SYNCS.PHASECHK.TRANS64 P0, [R0+URZ], R3 ;  /* 0x00000003000085a7 */ /* 0x000ea400080010ff */
[----:B--2---:R-:W-:Y:S05]  /*8ca0*/  @!P0 BRA `(.L_x_155) ;  /* 0xfffffffc00f08947 */ /* 0x004fea000383ffff */
[----:B------:R-:W-:Y:S05]  /*8cb0*/  BRA `(.L_x_156) ;  /* 0xffffffa400687947 */ /* 0x000fea000383ffff */
.L_x_49:
[----:B------:R-:W-:-:S07]  /*8cc0*/  MOV R0, UR5 ;  /* 0x0000000500007c02 */ /* 0x000fce0008000f00 */
.L_x_157:
[----:B-1----:R1:W2:Y:S02]  /*8cd0*/  SYNCS.PHASECHK.TRANS64.TRYWAIT P0, [R0+URZ], R3 ;  /* 0x00000003000075a7 */ /* 0x0022a400080011ff */
[----:B--2---:R-:W-:Y:S05]  /*8ce0*/  @!P0 NANOSLEEP.SYNCS 0x989680 ;  /* 0x009896800000895d */ /* 0x004fea0003900000 */
[----:B------:R-:W2:Y:S02]  /*8cf0*/  @!P0 SYNCS.PHASECHK.TRANS64 P0, [R0+URZ], R3 ;  /* 0x00000003000085a7 */ /* 0x000ea400080010ff */
[----:B--2---:R-:W-:Y:S05]  /*8d00*/  @!P0 BRA `(.L_x_157) ;  /* 0xfffffffc00f08947 */ /* 0x004fea000383ffff */
[----:B------:R-:W-:Y:S05]  /*8d10*/  BRA `(.L_x_158) ;  /* 0xffffffa400747947 */ /* 0x000fea000383ffff */
.L_x_50:
[----:B------:R-:W-:-:S07]  /*8d20*/  MOV R0, UR5 ;  /* 0x0000000500007c02 */ /* 0x000fce0008000f00 */
.L_x_159:
[----:B-1----:R1:W2:Y:S02]  /*8d30*/  SYNCS.PHASECHK.TRANS64.TRYWAIT P0, [R0+URZ], R3 ;  /* 0x00000003000075a7 */ /* 0x0022a400080011ff */
[----:B--2---:R-:W-:Y:S05]  /*8d40*/  @!P0 NANOSLEEP.SYNCS 0x989680 ;  /* 0x009896800000895d */ /* 0x004fea0003900000 */
[----:B------:R-:W2:Y:S02]  /*8d50*/  @!P0 SYNCS.PHASECHK.TRANS64 P0, [R0+URZ], R3 ;  /* 0x00000003000085a7 */ /* 0x000ea400080010ff */
[----:B--2---:R-:W-:Y:S05]  /*8d60*/  @!P0 BRA `(.L_x_159) ;  /* 0xfffffffc00f08947 */ /* 0x004fea000383ffff */
[----:B------:R-:W-:Y:S05]  /*8d70*/  BRA `(.L_x_160) ;  /* 0xffffffa400807947 */ /* 0x000fea000383ffff */
.L_x_51:
[----:B------:R-:W-:-:S07]  /*8d80*/  MOV R0, UR5 ;  /* 0x0000000500007c02 */ /* 0x000fce0008000f00 */
.L_x_161:
[----:B-1----:R1:W2:Y:S02]  /*8d90*/  SYNCS.PHASECHK.TRANS64.TRYWAIT P0, [R0+URZ], R3 ;  /* 0x00000003000075a7 */ /* 0x0022a400080011ff */
[----:B--2---:R-:W-:Y:S05]  /*8da0*/  @!P0 NANOSLEEP.SYNCS 0x989680 ;  /* 0x009896800000895d */ /* 0x004fea0003900000 */
[----:B------:R-:W2:Y:S02]  /*8db0*/  @!P0 SYNCS.PHASECHK.TRANS64 P0, [R0+URZ], R3 ;  /* 0x00000003000085a7 */ /* 0x000ea400080010ff */
[----:B--2---:R-:W-:Y:S05]  /*8dc0*/  @!P0 BRA `(.L_x_161) ;  /* 0xfffffffc00f08947 */ /* 0x004fea000383ffff */
[----:B------:R-:W-:Y:S05]  /*8dd0*/  BRA `(.L_x_162) ;  /* 0xffffffa4008c7947 */ /* 0x000fea000383ffff */
.L_x_52:
[----:B------:R-:W-:-:S07]  /*8de0*/  MOV R0, UR5 ;  /* 0x0000000500007c02 */ /* 0x000fce0008000f00 */
.L_x_163:
[----:B-1----:R1:W2:Y:S02]  /*8df0*/  SYNCS.PHASECHK.TRANS64.TRYWAIT P0, [R0+URZ], R3 ;  /* 0x00000003000075a7 */ /* 0x0022a400080011ff */
[----:B--2---:R-:W-:Y:S05]  /*8e00*/  @!P0 NANOSLEEP.SYNCS 0x989680 ;  /* 0x009896800000895d */ /* 0x004fea0003900000 */
[----:B------:R-:W2:Y:S02]  /*8e10*/  @!P0 SYNCS.PHASECHK.TRANS64 P0, [R0+URZ], R3 ;  /* 0x00000003000085a7 */ /* 0x000ea400080010ff */
[----:B--2---:R-:W-:Y:S05]  /*8e20*/  @!P0 BRA `(.L_x_163) ;  /* 0xfffffffc00f08947 */ /* 0x004fea000383ffff */
[----:B------:R-:W-:Y:S05]  /*8e30*/  BRA `(.L_x_164) ;  /* 0xffffffa400987947 */ /* 0x000fea000383ffff */
.L_x_53:
[----:B------:R-:W-:-:S07]  /*8e40*/  MOV R0, UR5 ;  /* 0x0000000500007c02 */ /* 0x000fce0008000f00 */
.L_x_165:
[----:B-1----:R1:W2:Y:S02]  /*8e50*/  SYNCS.PHASECHK.TRANS64.TRYWAIT P0, [R0+URZ], R3 ;  /* 0x00000003000075a7 */ /* 0x0022a400080011ff */
[----:B--2---:R-:W-:Y:S05]  /*8e60*/  @!P0 NANOSLEEP.SYNCS 0x989680 ;  /* 0x009896800000895d */ /* 0x004fea0003900000 */
[----:B------:R-:W2:Y:S02]  /*8e70*/  @!P0 SYNCS.PHASECHK.TRANS64 P0, [R0+URZ], R3 ;  /* 0x00000003000085a7 */ /* 0x000ea400080010ff */
[----:B--2---:R-:W-:Y:S05]  /*8e80*/  @!P0 BRA `(.L_x_165) ;  /* 0xfffffffc00f08947 */ /* 0x004fea000383ffff */
[----:B------:R-:W-:Y:S05]  /*8e90*/  BRA `(.L_x_166) ;  /* 0xffffffa400a47947 */ /* 0x000fea000383ffff */
.L_x_54:
[----:B------:R-:W-:-:S07]  /*8ea0*/  MOV R0, UR5 ;  /* 0x0000000500007c02 */ /* 0x000fce0008000f00 */
.L_x_167:
[----:B-1----:R1:W2:Y:S02]  /*8eb0*/  SYNCS.PHASECHK.TRANS64.TRYWAIT P0, [R0+URZ], R3 ;  /* 0x00000003000075a7 */ /* 0x0022a400080011ff */
[----:B--2---:R-:W-:Y:S05]  /*8ec0*/  @!P0 NANOSLEEP.SYNCS 0x989680 ;  /* 0x009896800000895d */ /* 0x004fea0003900000 */
[----:B------:R-:W2:Y:S02]  /*8ed0*/  @!P0 SYNCS.PHASECHK.TRANS64 P0, [R0+URZ], R3 ;  /* 0x00000003000085a7 */ /* 0x000ea400080010ff */
[----:B--2---:R-:W-:Y:S05]  /*8ee0*/  @!P0 BRA `(.L_x_167) ;  /* 0xfffffffc00f08947 */ /* 0x004fea000383ffff */
[----:B------:R-:W-:Y:S05]  /*8ef0*/  BRA `(.L_x_168) ;  /* 0xffffffa400b07947 */ /* 0x000fea000383ffff */
.L_x_55:
[----:B------:R-:W-:-:S07]  /*8f00*/  MOV R0, UR5 ;  /* 0x0000000500007c02 */ /* 0x000fce0008000f00 */
.L_x_169:
[----:B-1----:R1:W2:Y:S02]  /*8f10*/  SYNCS.PHASECHK.TRANS64.TRYWAIT P0, [R0+URZ], R3 ;  /* 0x00000003000075a7 */ /* 0x0022a400080011ff */
[----:B--2---:R-:W-:Y:S05]  /*8f20*/  @!P0 NANOSLEEP.SYNCS 0x989680 ;  /* 0x009896800000895d */ /* 0x004fea0003900000 */
[----:B------:R-:W2:Y:S02]  /*8f30*/  @!P0 SYNCS.PHASECHK.TRANS64 P0, [R0+URZ], R3 ;  /* 0x00000003000085a7 */ /* 0x000ea400080010ff */
[----:B--2---:R-:W-:Y:S05]  /*8f40*/  @!P0 BRA `(.L_x_169) ;  /* 0xfffffffc00f08947 */ /* 0x004fea000383ffff */
[----:B------:R-:W-:Y:S05]  /*8f50*/  BRA `(.L_x_170) ;  /* 0xffffffa400bc7947 */ /* 0x000fea000383ffff */
.L_x_56:
[----:B------:R-:W-:-:S07]  /*8f60*/  MOV R0, UR5 ;  /* 0x0000000500007c02 */ /* 0x000fce0008000f00 */
.L_x_171:
[----:B-1----:R1:W2:Y:S02]  /*8f70*/  SYNCS.PHASECHK.TRANS64.TRYWAIT P0, [R0+URZ], R3 ;  /* 0x00000003000075a7 */ /* 0x0022a400080011ff */
[----:B--2---:R-:W-:Y:S05]  /*8f80*/  @!P0 NANOSLEEP.SYNCS 0x989680 ;  /* 0x009896800000895d */ /* 0x004fea0003900000 */
[----:B------:R-:W2:Y:S02]  /*8f90*/  @!P0 SYNCS.PHASECHK.TRANS64 P0, [R0+URZ], R3 ;  /* 0x00000003000085a7 */ /* 0x000ea400080010ff */
[----:B--2---:R-:W-:Y:S05]  /*8fa0*/  @!P0 BRA `(.L_x_171) ;  /* 0xfffffffc00f08947 */ /* 0x004fea000383ffff */
[----:B------:R-:W-:Y:S05]  /*8fb0*/  BRA `(.L_x_172) ;  /* 0xffffffa400c87947 */ /* 0x000fea000383ffff */
.L_x_57:
[----:B------:R-:W-:-:S07]  /*8fc0*/  MOV R0, UR5 ;  /* 0x0000000500007c02 */ /* 0x000fce0008000f00 */
.L_x_173:
[----:B-1----:R1:W2:Y:S02]  /*8fd0*/  SYNCS.PHASECHK.TRANS64.TRYWAIT P0, [R0+URZ], R3 ;  /* 0x00000003000075a7 */ /* 0x0022a400080011ff */
[----:B--2---:R-:W-:Y:S05]  /*8fe0*/  @!P0 NANOSLEEP.SYNCS 0x989680 ;  /* 0x009896800000895d */ /* 0x004fea0003900000 */
[----:B------:R-:W2:Y:S02]  /*8ff0*/  @!P0 SYNCS.PHASECHK.TRANS64 P0, [R0+URZ], R3 ;  /* 0x00000003000085a7 */ /* 0x000ea400080010ff */
[----:B--2---:R-:W-:Y:S05]  /*9000*/  @!P0 BRA `(.L_x_173) ;  /* 0xfffffffc00f08947 */ /* 0x004fea000383ffff */
[----:B------:R-:W-:Y:S05]  /*9010*/  BRA `(.L_x_174) ;  /* 0xffffffa400d47947 */ /* 0x000fea000383ffff */
.L_x_58:
[----:B------:R-:W-:-:S07]  /*9020*/  MOV R0, UR5 ;  /* 0x0000000500007c02 */ /* 0x000fce0008000f00 */
.L_x_175:
[----:B-1----:R1:W2:Y:S02]  /*9030*/  SYNCS.PHASECHK.TRANS64.TRYWAIT P0, [R0+URZ], R3 ;  /* 0x00000003000075a7 */ /* 0x0022a400080011ff */
[----:B--2---:R-:W-:Y:S05]  /*9040*/  @!P0 NANOSLEEP.SYNCS 0x989680 ;  /* 0x009896800000895d */ /* 0x004fea0003900000 */
[----:B------:R-:W2:Y:S02]  /*9050*/  @!P0 SYNCS.PHASECHK.TRANS64 P0, [R0+URZ], R3 ;  /* 0x00000003000085a7 */ /* 0x000ea400080010ff */
[----:B--2---:R-:W-:Y:S05]  /*9060*/  @!P0 BRA `(.L_x_175) ;  /* 0xfffffffc00f08947 */ /* 0x004fea000383ffff */
[----:B------:R-:W-:Y:S05]  /*9070*/  BRA `(.L_x_176) ;  /* 0xffffffa400e07947 */ /* 0x000fea000383ffff */
.L_x_59:
[----:B------:R-:W-:-:S07]  /*9080*/  MOV R0, UR5 ;  /* 0x0000000500007c02 */ /* 0x000fce0008000f00 */
.L_x_177:
[----:B-1----:R1:W2:Y:S02]  /*9090*/  SYNCS.PHASECHK.TRANS64.TRYWAIT P0, [R0+URZ], R3 ;  /* 0x00000003000075a7 */ /* 0x0022a400080011ff */
[----:B--2---:R-:W-:Y:S05]  /*90a0*/  @!P0 NANOSLEEP.SYNCS 0x989680 ;  /* 0x009896800000895d */ /* 0x004fea0003900000 */
[----:B------:R-:W2:Y:S02]  /*90b0*/  @!P0 SYNCS.PHASECHK.TRANS64 P0, [R0+URZ], R3 ;  /* 0x00000003000085a7 */ /* 0x000ea400080010ff */
[----:B--2---:R-:W-:Y:S05]  /*90c0*/  @!P0 BRA `(.L_x_177) ;  /* 0xfffffffc00f08947 */ /* 0x004fea000383ffff */
[----:B------:R-:W-:Y:S05]  /*90d0*/  BRA `(.L_x_178) ;  /* 0xffffffa400ec7947 */ /* 0x000fea000383ffff */
.L_x_60:
[----:B------:R-:W-:-:S07]  /*90e0*/  MOV R0, UR5 ;  /* 0x0000000500007c02 */ /* 0x000fce0008000f00 */
.L_x_179:
[----:B-1----:R1:W2:Y:S02]  /*90f0*/  SYNCS.PHASECHK.TRANS64.TRYWAIT P0, [R0+URZ], R3 ;  /* 0x00000003000075a7 */ /* 0x0022a400080011ff */
[----:B--2---:R-:W-:Y:S05]  /*9100*/  @!P0 NANOSLEEP.SYNCS 0x989680 ;  /* 0x009896800000895d */ /* 0x004fea0003900000 */
[----:B------:R-:W2:Y:S02]  /*9110*/  @!P0 SYNCS.PHASECHK.TRANS64 P0, [R0+URZ], R3 ;  /* 0x00000003000085a7 */ /* 0x000ea400080010ff */
[----:B--2---:R-:W-:Y:S05]  /*9120*/  @!P0 BRA `(.L_x_179) ;  /* 0xfffffffc00f08947 */ /* 0x004fea000383ffff */
[----:B------:R-:W-:Y:S05]  /*9130*/  BRA `(.L_x_180) ;  /* 0xffffffa400f87947 */ /* 0x000fea000383ffff */
.L_x_61:
[----:B------:R-:W-:-:S07]  /*9140*/  MOV R0, UR5 ;  /* 0x0000000500007c02 */ /* 0x000fce0008000f00 */
.L_x_181:
[----:B-1----:R1:W2:Y:S02]  /*9150*/  SYNCS.PHASECHK.TRANS64.TRYWAIT P0, [R0+URZ], R3 ;  /* 0x00000003000075a7 */ /* 0x0022a400080011ff */
[----:B--2---:R-:W-:Y:S05]  /*9160*/  @!P0 NANOSLEEP.SYNCS 0x989680 ;  /* 0x009896800000895d */ /* 0x004fea0003900000 */
[----:B------:R-:W2:Y:S02]  /*9170*/  @!P0 SYNCS.PHASECHK.TRANS64 P0, [R0+URZ], R3 ;  /* 0x00000003000085a7 */ /* 0x000ea400080010ff */
[----:B--2---:R-:W-:Y:S05]  /*9180*/  @!P0 BRA `(.L_x_181) ;  /* 0xfffffffc00f08947 */ /* 0x004fea000383ffff */
[----:B------:R-:W-:Y:S05]  /*9190*/  BRA `(.L_x_182) ;  /* 0xffffffa800047947 */ /* 0x000fea000383ffff */
.L_x_62:
[----:B------:R-:W-:-:S07]  /*91a0*/  MOV R0, UR5 ;  /* 0x0000000500007c02 */ /* 0x000fce0008000f00 */
.L_x_183:
[----:B-1----:R1:W2:Y:S02]  /*91b0*/  SYNCS.PHASECHK.TRANS64.TRYWAIT P0, [R0+URZ], R3 ;  /* 0x00000003000075a7 */ /* 0x0022a400080011ff */
[----:B--2---:R-:W-:Y:S05]  /*91c0*/  @!P0 NANOSLEEP.SYNCS 0x989680 ;  /* 0x009896800000895d */ /* 0x004fea0003900000 */
[----:B------:R-:W2:Y:S02]  /*91d0*/  @!P0 SYNCS.PHASECHK.TRANS64 P0, [R0+URZ], R3 ;  /* 0x00000003000085a7 */ /* 0x000ea400080010ff */
[----:B--2---:R-:W-:Y:S05]  /*91e0*/  @!P0 BRA `(.L_x_183) ;  /* 0xfffffffc00f08947 */ /* 0x004fea000383ffff */
[----:B------:R-:W-:Y:S05]  /*91f0*/  BRA `(.L_x_184) ;  /* 0xffffffa800107947 */ /* 0x000fea000383ffff */
.L_x_63:
[----:B------:R-:W-:-:S07]  /*9200*/  MOV R0, UR5 ;  /* 0x0000000500007c02 */ /* 0x000fce0008000f00 */
.L_x_185:
[----:B-1----:R1:W2:Y:S02]  /*9210*/  SYNCS.PHASECHK.TRANS64.TRYWAIT P0, [R0+URZ], R3 ;  /* 0x00000003000075a7 */ /* 0x0022a400080011ff */
[----:B--2---:R-:W-:Y:S05]  /*9220*/  @!P0 NANOSLEEP.SYNCS 0x989680 ;  /* 0x009896800000895d */ /* 0x004fea0003900000 */
[----:B------:R-:W2:Y:S02]  /*9230*/  @!P0 SYNCS.PHASECHK.TRANS64 P0, [R0+URZ], R3 ;  /* 0x00000003000085a7 */ /* 0x000ea400080010ff */
[----:B--2---:R-:W-:Y:S05]  /*9240*/  @!P0 BRA `(.L_x_185) ;  /* 0xfffffffc00f08947 */ /* 0x004fea000383ffff */
[----:B------:R-:W-:Y:S05]  /*9250*/  BRA `(.L_x_186) ;  /* 0xffffffa8001c7947 */ /* 0x000fea000383ffff */
.L_x_64:
[----:B------:R-:W-:-:S07]  /*9260*/  MOV R0, UR5 ;  /* 0x0000000500007c02 */ /* 0x000fce0008000f00 */
.L_x_187:
[----:B-1----:R1:W2:Y:S02]  /*9270*/  SYNCS.PHASECHK.TRANS64.TRYWAIT P0, [R0+URZ], R3 ;  /* 0x00000003000075a7 */ /* 0x0022a400080011ff */
[----:B--2---:R-:W-:Y:S05]  /*9280*/  @!P0 NANOSLEEP.SYNCS 0x989680 ;  /* 0x009896800000895d */ /* 0x004fea0003900000 */
[----:B------:R-:W2:Y:S02]  /*9290*/  @!P0 SYNCS.PHASECHK.TRANS64 P0, [R0+URZ], R3 ;  /* 0x00000003000085a7 */ /* 0x000ea400080010ff */
[----:B--2---:R-:W-:Y:S05]  /*92a0*/  @!P0 BRA `(.L_x_187) ;  /* 0xfffffffc00f08947 */ /* 0x004fea000383ffff */
[----:B------:R-:W-:Y:S05]  /*92b0*/  BRA `(.L_x_188) ;  /* 0xffffffa800287947 */ /* 0x000fea000383ffff */
.L_x_65:
[----:B------:R-:W-:-:S07]  /*92c0*/  MOV R0, UR5 ;  /* 0x0000000500007c02 */ /* 0x000fce0008000f00 */
.L_x_189:
[----:B-1----:R1:W2:Y:S02]  /*92d0*/  SYNCS.PHASECHK.TRANS64.TRYWAIT P0, [R0+URZ], R3 ;  /* 0x00000003000075a7 */ /* 0x0022a400080011ff */
[----:B--2---:R-:W-:Y:S05]  /*92e0*/  @!P0 NANOSLEEP.SYNCS 0x989680 ;  /* 0x009896800000895d */ /* 0x004fea0003900000 */
[----:B------:R-:W2:Y:S02]  /*92f0*/  @!P0 SYNCS.PHASECHK.TRANS64 P0, [R0+URZ], R3 ;  /* 0x00000003000085a7 */ /* 0x000ea400080010ff */
[----:B--2---:R-:W-:Y:S05]  /*9300*/  @!P0 BRA `(.L_x_189) ;  /* 0xfffffffc00f08947 */ /* 0x004fea000383ffff */
[----:B------:R-:W-:Y:S05]  /*9310*/  BRA `(.L_x_190) ;  /* 0xffffffa800347947 */ /* 0x000fea000383ffff */
.L_x_68:
[----:B------:R-:W-:-:S07]  /*9320*/  MOV R4, UR4 ;  /* 0x0000000400047c02 */ /* 0x000fce0008000f00 */
.L_x_191:
[----:B-1----:R1:W2:Y:S02]  /*9330*/  SYNCS.PHASECHK.TRANS64.TRYWAIT P1, [R4+URZ+0x1e8], R6 ;  /* 0x0001e806040075a7 */ /* 0x0022a400080211ff */
[----:B--2---:R-:W-:Y:S05]  /*9340*/  @!P1 NANOSLEEP.SYNCS 0x989680 ;  /* 0x009896800000995d */ /* 0x004fea0003900000 */
[----:B------:R-:W2:Y:S02]  /*9350*/  @!P1 SYNCS.PHASECHK.TRANS64 P1, [R4+URZ+0x1e8], R6 ;  /* 0x0001e806040095a7 */ /* 0x000ea400080210ff */
[----:B--2---:R-:W-:Y:S05]  /*9360*/  @!P1 BRA `(.L_x_191) ;  /* 0xfffffffc00f09947 */ /* 0x004fea000383ffff */
[----:B------:R-:W-:Y:S05]  /*9370*/  BRA `(.L_x_192) ;  /* 0xffffffa800a07947 */ /* 0x000fea000383ffff */
.L_x_69:
[----:B-1----:R-:W-:-:S07]  /*9380*/  MOV R4, UR4 ;  /* 0x0000000400047c02 */ /* 0x002fce0008000f00 */
.L_x_193:
[----:B-1----:R1:W2:Y:S02]  /*9390*/  SYNCS.PHASECHK.TRANS64.TRYWAIT P1, [R4+URZ+0x1e0], R5 ;  /* 0x0001e005040075a7 */ /* 0x0022a400080211ff */
[----:B--2---:R-:W-:Y:S05]  /*93a0*/  @!P1 NANOSLEEP.SYNCS 0x989680 ;  /* 0x009896800000995d */ /* 0x004fea0003900000 */
[----:B------:R-:W2:Y:S02]  /*93b0*/  @!P1 SYNCS.PHASECHK.TRANS64 P1, [R4+URZ+0x1e0], R5 ;  /* 0x0001e005040095a7 */ /* 0x000ea400080210ff */
[----:B--2---:R-:W-:Y:S05]  /*93c0*/  @!P1 BRA `(.L_x_193) ;  /* 0xfffffffc00f09947 */ /* 0x004fea000383ffff */
[----:B------:R-:W-:Y:S05]  /*93d0*/  BRA `(.L_x_194) ;  /* 0xffffffa800a87947 */ /* 0x000fea000383ffff */
.L_x_77:
[----:B------:R-:W-:-:S07]  /*93e0*/  MOV R2, UR18 ;  /* 0x0000001200027c02 */ /* 0x000fce0008000f00 */
.L_x_195:
[----:B-1----:R1:W2:Y:S02]  /*93f0*/  SYNCS.PHASECHK.TRANS64.TRYWAIT P0, [R2+URZ+0x1e0], R4 ;  /* 0x0001e004020075a7 */ /* 0x0022a400080011ff */
[----:B--2---:R-:W-:Y:S05]  /*9400*/  @!P0 NANOSLEEP.SYNCS 0x989680 ;  /* 0x009896800000895d */ /* 0x004fea0003900000 */
[----:B------:R-:W2:Y:S02]  /*9410*/  @!P0 SYNCS.PHASECHK.TRANS64 P0, [R2+URZ+0x1e0], R4 ;  /* 0x0001e004020085a7 */ /* 0x000ea400080010ff */
[----:B--2---:R-:W-:Y:S05]  /*9420*/  @!P0 BRA `(.L_x_195) ;  /* 0xfffffffc00f08947 */ /* 0x004fea000383ffff */
[----:B------:R-:W-:Y:S05]  /*9430*/  BRA `(.L_x_196) ;  /* 0xffffffb000287947 */ /* 0x000fea000383ffff */
.L_x_78:
[----:B------:R-:W-:-:S07]  /*9440*/  MOV R4, UR23 ;  /* 0x0000001700047c02 */ /* 0x000fce0008000f00 */
.L_x_197:
[----:B-1----:R1:W2:Y:S02]  /*9450*/  SYNCS.PHASECHK.TRANS64.TRYWAIT P0, [R4+URZ+0x200], R2 ;  /* 0x00020002040075a7 */ /* 0x0022a400080011ff */
[----:B--2---:R-:W-:Y:S05]  /*9460*/  @!P0 NANOSLEEP.SYNCS 0x989680 ;  /* 0x009896800000895d */ /* 0x004fea0003900000 */
[----:B------:R-:W2:Y:S02]  /*9470*/  @!P0 SYNCS.PHASECHK.TRANS64 P0, [R4+URZ+0x200], R2 ;  /* 0x00020002040085a7 */ /* 0x000ea400080010ff */
[----:B--2---:R-:W-:Y:S05]  /*9480*/  @!P0 BRA `(.L_x_197) ;  /* 0xfffffffc00f08947 */ /* 0x004fea000383ffff */
[----:B------:R-:W-:Y:S05]  /*9490*/  BRA `(.L_x_198) ;  /* 0xffffffb000447947 */ /* 0x000fea000383ffff */
.L_x_81:
[----:B-1----:R-:W-:Y:S07]  /*94a0*/  MOV R2, UR16 ;  /* 0x0000001000027c02 */ /* 0x002fee0008000f00 */
.L_x_199:
[----:B-1----:R1:W2:Y:S02]  /*94b0*/  SYNCS.PHASECHK.TRANS64.TRYWAIT P0, [R2+URZ], R5 ;  /* 0x00000005020075a7 */ /* 0x0022a400080011ff */
[----:B--2---:R-:W-:Y:S05]  /*94c0*/  @!P0 NANOSLEEP.SYNCS 0x989680 ;  /* 0x009896800000895d */ /* 0x004fea0003900000 */
[----:B------:R-:W2:Y:S02]  /*94d0*/  @!P0 SYNCS.PHASECHK.TRANS64 P0, [R2+URZ], R5 ;  /* 0x00000005020085a7 */ /* 0x000ea400080010ff */
[----:B--2---:R-:W-:Y:S05]  /*94e0*/  @!P0 BRA `(.L_x_199) ;  /* 0xfffffffc00f08947 */ /* 0x004fea000383ffff */
[----:B------:R-:W-:Y:S05]  /*94f0*/  BRA `(.L_x_80) ;  /* 0xffffffb000687947 */ /* 0x000fea000383ffff */
.L_x_84:
[----:B------:R-:W-:-:S07]  /*9500*/  MOV R2, UR4 ;  /* 0x0000000400027c02 */ /* 0x000fce0008000f00 */
.L_x_200:
[----:B-1----:R1:W3:Y:S02]  /*9510*/  SYNCS.PHASECHK.TRANS64.TRYWAIT P0, [R2+URZ], R3 ;  /* 0x00000003020075a7 */ /* 0x0022e400080011ff */
[----:B---3--:R-:W-:Y:S05]  /*9520*/  @!P0 NANOSLEEP.SYNCS 0x989680 ;  /* 0x009896800000895d */ /* 0x008fea0003900000 */
[----:B------:R-:W3:Y:S02]  /*9530*/  @!P0 SYNCS.PHASECHK.TRANS64 P0, [R2+URZ], R3 ;  /* 0x00000003020085a7 */ /* 0x000ee400080010ff */
[----:B---3--:R-:W-:Y:S05]  /*9540*/  @!P0 BRA `(.L_x_200) ;  /* 0xfffffffc00f08947 */ /* 0x008fea000383ffff */
[----:B------:R-:W-:Y:S05]  /*9550*/  BRA `(.L_x_201) ;  /* 0xffffffb400347947 */ /* 0x000fea000383ffff */
.L_x_85:
[----:B------:R-:W-:-:S07]  /*9560*/  MOV R2, UR4 ;  /* 0x0000000400027c02 */ /* 0x000fce0008000f00 */
.L_x_202:
[----:B-1----:R1:W2:Y:S02]  /*9570*/  SYNCS.PHASECHK.TRANS64.TRYWAIT P0, [R2+URZ], R3 ;  /* 0x00000003020075a7 */ /* 0x0022a400080011ff */
[----:B--2---:R-:W-:Y:S05]  /*9580*/  @!P0 NANOSLEEP.SYNCS 0x989680 ;  /* 0x009896800000895d */ /* 0x004fea0003900000 */
[----:B------:R-:W2:Y:S02]  /*9590*/  @!P0 SYNCS.PHASECHK.TRANS64 P0, [R2+URZ], R3 ;  /* 0x00000003020085a7 */ /* 0x000ea400080010ff */
[----:B--2---:R-:W-:Y:S05]  /*95a0*/  @!P0 BRA `(.L_x_202) ;  /* 0xfffffffc00f08947 */ /* 0x004fea000383ffff */
[----:B------:R-:W-:Y:S05]  /*95b0*/  BRA `(.L_x_203) ;  /* 0xffffffb400407947 */ /* 0x000fea000383ffff */
.L_x_90:
[----:B------:R-:W-:Y:S07]  /*95c0*/  MOV R0, UR24 ;  /* 0x0000001800007c02 */ /* 0x000fee0008000f00 */
.L_x_204:
[----:B---3--:R3:W4:Y:S02]  /*95d0*/  SYNCS.PHASECHK.TRANS64.TRYWAIT P0, [R0+URZ+0x1e0], R2 ;  /* 0x0001e002000075a7 */ /* 0x00872400080011ff */
[----:B----4-:R-:W-:Y:S05]  /*95e0*/  @!P0 NANOSLEEP.SYNCS 0x989680 ;  /* 0x009896800000895d */ /* 0x010fea0003900000 */
[----:B------:R-:W4:Y:S02]  /*95f0*/  @!P0 SYNCS.PHASECHK.TRANS64 P0, [R0+URZ+0x1e0], R2 ;  /* 0x0001e002000085a7 */ /* 0x000f2400080010ff */
[----:B----4-:R-:W-:Y:S05]  /*9600*/  @!P0 BRA `(.L_x_204) ;  /* 0xfffffffc00f08947 */ /* 0x010fea000383ffff */
[----:B------:R-:W-:Y:S05]  /*9610*/  BRA `(.L_x_205) ;  /* 0xffffffb800847947 */ /* 0x000fea000383ffff */
.L_x_93:
[----:B------:R-:W-:Y:S07]  /*9620*/  MOV R0, UR24 ;  /* 0x0000001800007c02 */ /* 0x000fee0008000f00 */
.L_x_206:
[----:B-1----:R1:W3:Y:S02]  /*9630*/  SYNCS.PHASECHK.TRANS64.TRYWAIT P2, [R0+URZ+0x1d8], R2 ;  /* 0x0001d802000075a7 */ /* 0x0022e400080411ff */
[----:B---3--:R-:W-:Y:S05]  /*9640*/  @!P2 NANOSLEEP.SYNCS 0x989680 ;  /* 0x009896800000a95d */ /* 0x008fea0003900000 */
[----:B------:R-:W3:Y:S02]  /*9650*/  @!P2 SYNCS.PHASECHK.TRANS64 P2, [R0+URZ+0x1d8], R2 ;  /* 0x0001d8020000a5a7 */ /* 0x000ee400080410ff */
[----:B---3--:R-:W-:Y:S05]  /*9660*/  @!P2 BRA `(.L_x_206) ;  /* 0xfffffffc00f0a947 */ /* 0x008fea000383ffff */
[----:B------:R-:W-:Y:S05]  /*9670*/  BRA `(.L_x_92) ;  /* 0xffffffbc00e47947 */ /* 0x000fea000383ffff */
.L_x_96:
[----:B------:R-:W-:Y:S07]  /*9680*/  MOV R2, UR7 ;  /* 0x0000000700027c02 */ /* 0x000fee0008000f00 */
.L_x_207:
[----:B-1----:R1:W3:Y:S02]  /*9690*/  SYNCS.PHASECHK.TRANS64.TRYWAIT P1, [R2+URZ+0x1b8], R8 ;  /* 0x0001b808020075a7 */ /* 0x0022e400080211ff */
[----:B---3--:R-:W-:Y:S05]  /*96a0*/  @!P1 NANOSLEEP.SYNCS 0x989680 ;  /* 0x009896800000995d */ /* 0x008fea0003900000 */
[----:B------:R-:W3:Y:S02]  /*96b0*/  @!P1 SYNCS.PHASECHK.TRANS64 P1, [R2+URZ+0x1b8], R8 ;  /* 0x0001b808020095a7 */ /* 0x000ee400080210ff */
[----:B---3--:R-:W-:Y:S05]  /*96c0*/  @!P1 BRA `(.L_x_207) ;  /* 0xfffffffc00f09947 */ /* 0x008fea000383ffff */
[----:B------:R-:W-:Y:S05]  /*96d0*/  BRA `(.L_x_208) ;  /* 0xffffffc000a07947 */ /* 0x000fea000383ffff */
.L_x_97:
[----:B------:R-:W-:Y:S07]  /*96e0*/  MOV R0, UR4 ;  /* 0x0000000400007c02 */ /* 0x000fee0008000f00 */
.L_x_209:
[----:B-1----:R1:W3:Y:S02]  /*96f0*/  SYNCS.PHASECHK.TRANS64.TRYWAIT P0, [R0+URZ+0x1b8], R2 ;  /* 0x0001b802000075a7 */ /* 0x0022e400080011ff */
[----:B---3--:R-:W-:Y:S05]  /*9700*/  @!P0 NANOSLEEP.SYNCS 0x989680 ;  /* 0x009896800000895d */ /* 0x008fea0003900000 */
[----:B------:R-:W3:Y:S02]  /*9710*/  @!P0 SYNCS.PHASECHK.TRANS64 P0, [R0+URZ+0x1b8], R2 ;  /* 0x0001b802000085a7 */ /* 0x000ee400080010ff */
[----:B---3--:R-:W-:Y:S05]  /*9720*/  @!P0 BRA `(.L_x_209) ;  /* 0xfffffffc00f08947 */ /* 0x008fea000383ffff */
[----:B------:R-:W-:Y:S05]  /*9730*/  BRA `(.L_x_210) ;  /* 0xffffffc400107947 */ /* 0x000fea000383ffff */
.L_x_99:
[----:B------:R-:W-:-:S07]  /*9740*/  MOV R0, UR4 ;  /* 0x0000000400007c02 */ /* 0x000fce0008000f00 */
.L_x_211:
[----:B-1----:R1:W4:Y:S02]  /*9750*/  SYNCS.PHASECHK.TRANS64.TRYWAIT P0, [R0+URZ], R2 ;  /* 0x00000002000075a7 */ /* 0x00232400080011ff */
[----:B----4-:R-:W-:Y:S05]  /*9760*/  @!P0 NANOSLEEP.SYNCS 0x989680 ;  /* 0x009896800000895d */ /* 0x010fea0003900000 */
[----:B------:R-:W4:Y:S02]  /*9770*/  @!P0 SYNCS.PHASECHK.TRANS64 P0, [R0+URZ], R2 ;  /* 0x00000002000085a7 */ /* 0x000f2400080010ff */
[----:B----4-:R-:W-:Y:S05]  /*9780*/  @!P0 BRA `(.L_x_211) ;  /* 0xfffffffc00f08947 */ /* 0x010fea000383ffff */
[----:B------:R-:W-:Y:S05]  /*9790*/  BRA `(.L_x_212) ;  /* 0xffffffc400947947 */ /* 0x000fea000383ffff */
.L_x_100:
[----:B------:R-:W-:-:S07]  /*97a0*/  MOV R0, UR5 ;  /* 0x0000000500007c02 */ /* 0x000fce0008000f00 */
.L_x_213:
[----:B-1----:R1:W3:Y:S02]  /*97b0*/  SYNCS.PHASECHK.TRANS64.TRYWAIT P0, [R0+URZ], R2 ;  /* 0x00000002000075a7 */ /* 0x0022e400080011ff */
[----:B---3--:R-:W-:Y:S05]  /*97c0*/  @!P0 NANOSLEEP.SYNCS 0x989680 ;  /* 0x009896800000895d */ /* 0x008fea0003900000 */
[----:B------:R-:W3:Y:S02]  /*97d0*/  @!P0 SYNCS.PHASECHK.TRANS64 P0, [R0+URZ], R2 ;  /* 0x00000002000085a7 */ /* 0x000ee400080010ff */
[----:B---3--:R-:W-:Y:S05]  /*97e0*/  @!P0 BRA `(.L_x_213) ;  /* 0xfffffffc00f08947 */ /* 0x008fea000383ffff */
[----:B------:R-:W-:Y:S05]  /*97f0*/  BRA `(.L_x_214) ;  /* 0xffffffc400a07947 */ /* 0x000fea000383ffff */
.L_x_102:
[----:B------:R-:W-:Y:S07]  /*9800*/  MOV R0, UR49 ;  /* 0x0000003100007c02 */ /* 0x000fee0008000f00 */
.L_x_215:
[----:B-1----:R1:W2:Y:S02]  /*9810*/  SYNCS.PHASECHK.TRANS64.TRYWAIT P0, [R0+URZ+0x1e0], R2 ;  /* 0x0001e002000075a7 */ /* 0x0022a400080011ff */
[----:B--2---:R-:W-:Y:S05]  /*9820*/  @!P0 NANOSLEEP.SYNCS 0x989680 ;  /* 0x009896800000895d */ /* 0x004fea0003900000 */
[----:B------:R-:W2:Y:S02]  /*9830*/  @!P0 SYNCS.PHASECHK.TRANS64 P0, [R0+URZ+0x1e0], R2 ;  /* 0x0001e002000085a7 */ /* 0x000ea400080010ff */
[----:B--2---:R-:W-:Y:S05]  /*9840*/  @!P0 BRA `(.L_x_215) ;  /* 0xfffffffc00f08947 */ /* 0x004fea000383ffff */
[----:B------:R-:W-:Y:S05]  /*9850*/  BRA `(.L_x_216) ;  /* 0xffffffc800a07947 */ /* 0x000fea000383ffff */
.L_x_112:
[----:B-1----:R1:W2:Y:S02]  /*9860*/  SYNCS.PHASECHK.TRANS64.TRYWAIT P1, [R0+URZ+0x1a0], R4 ;  /* 0x0001a004000075a7 */ /* 0x0022a400080211ff */
[----:B--2---:R-:W-:Y:S05]  /*9870*/  @!P1 NANOSLEEP.SYNCS 0x989680 ;  /* 0x009896800000995d */ /* 0x004fea0003900000 */
[----:B------:R-:W2:Y:S02]  /*9880*/  @!P1 SYNCS.PHASECHK.TRANS64 P1, [R0+URZ+0x1a0], R4 ;  /* 0x0001a004000095a7 */ /* 0x000ea400080210ff */
[----:B--2---:R-:W-:Y:S05]  /*9890*/  @!P1 BRA `(.L_x_112) ;  /* 0xfffffffc00f09947 */ /* 0x004fea000383ffff */
[----:B------:R-:W-:Y:S05]  /*98a0*/  BRA `(.L_x_111) ;  /* 0xffffffd800747947 */ /* 0x000fea000383ffff */
.L_x_114:
[----:B--2---:R2:W4:Y:S02]  /*98b0*/  SYNCS.PHASECHK.TRANS64.TRYWAIT P0, [R27+URZ+0x1f0], R3 ;  /* 0x0001f0031b0075a7 */ /* 0x00452400080011ff */
[----:B----4-:R-:W-:Y:S05]  /*98c0*/  @!P0 NANOSLEEP.SYNCS 0x989680 ;  /* 0x009896800000895d */ /* 0x010fea0003900000 */
[----:B------:R-:W4:Y:S02]  /*98d0*/  @!P0 SYNCS.PHASECHK.TRANS64 P0, [R27+URZ+0x1f0], R3 ;  /* 0x0001f0031b0085a7 */ /* 0x000f2400080010ff */
[----:B----4-:R-:W-:Y:S05]  /*98e0*/  @!P0 BRA `(.L_x_114) ;  /* 0xfffffffc00f08947 */ /* 0x010fea000383ffff */
[----:B------:R-:W-:Y:S05]  /*98f0*/  BRA `(.L_x_113) ;  /* 0xffffffd800c47947 */ /* 0x000fea000383ffff */
.L_x_125:
[----:B-1----:R1:W2:Y:S02]  /*9900*/  SYNCS.PHASECHK.TRANS64.TRYWAIT P0, [R3+URZ+0x1a0], R69 ;  /* 0x0001a045030075a7 */ /* 0x0022a400080011ff */
[----:B--2---:R-:W-:Y:S05]  /*9910*/  @!P0 NANOSLEEP.SYNCS 0x989680 ;  /* 0x009896800000895d */ /* 0x004fea0003900000 */
[----:B------:R-:W2:Y:S02]  /*9920*/  @!P0 SYNCS.PHASECHK.TRANS64 P0, [R3+URZ+0x1a0], R69 ;  /* 0x0001a045030085a7 */ /* 0x000ea400080010ff */
[----:B--2---:R-:W-:Y:S05]  /*9930*/  @!P0 BRA `(.L_x_125) ;  /* 0xfffffffc00f08947 */ /* 0x004fea000383ffff */
[----:B------:R-:W-:Y:S05]  /*9940*/  BRA `(.L_x_124) ;  /* 0xffffffe000e47947 */ /* 0x000fea000383ffff */
        .weak           $__internal_0_$__cuda_sm10x_tcgen05_guardrail_trap_col_being_dealloced_not_returned_by_alloc
        .type           $__internal_0_$__cuda_sm10x_tcgen05_guardrail_trap_col_being_dealloced_not_returned_by_alloc,@function
        .size           $__internal_0_$__cuda_sm10x_tcgen05_guardrail_trap_col_being_dealloced_not_returned_by_alloc,($__internal_1_$__cuda_sm10x_tcgen05_guardrail_trap_phase_invalid_during_alloc - $__internal_0_$__cuda_sm10x_tcgen05_guardrail_trap_col_being_dealloced_not_returned_by_alloc)
$__internal_0_$__cuda_sm10x_tcgen05_guardrail_trap_col_being_dealloced_not_returned_by_alloc:
[----:B------:R-:W-:Y:S05]  /*9950*/  BPT.TRAP 0x1 ;  /* 0x000000040000795c */ /* 0x000fea0000300000 */
[----:B------:R-:W-:-:S04]  /*9960*/  MOV R3, 0x0 ;  /* 0x0000000000037802 */ /* 0x000fc80000000f00 */
[----:B------:R-:W-:Y:S05]  /*9970*/  RET.REL.NODEC R2 `(_ZN7cutlass13device_kernelINS_4conv6kernel13ConvUniversalINS1_16ConvProblemShapeILNS1_8OperatorE1ELi3EEENS1_10collective14CollectiveConvINS1_47MainloopSm100TmaUmmaWarpSpecializedImplicitGemmILS5_1ELi26ELi3ELi1ELi2EN4cute5tupleIJNSA_1CILi2EEENSC_ILi1EEESE_EEEEENSB_IJNSC_ILi64EEESH_NSB_IJNSC_ILi32EEEEEEEEENS_6half_tESL_NSA_8TiledMMAINSA_8MMA_AtomIJNSA_20SM100_MMA_F16BF16_SSISL_SL_fLi64ELi64ELNSA_4UMMA5MajorE0ELSQ_1ELNSP_7ScaleInE0ELSR_0EEEEEENSA_6LayoutINSB_IJSE_SE_SE_EEENSB_IJNSC_ILi0EEESW_SW_EEEEENSB_IJNSA_10UnderscoreESZ_SZ_EEEEENS7_6detail27Sm100ImplicitGemmTileTraitsINSA_20SM90_TMA_LOAD_IM2COLENSA_14ComposedLayoutINSA_7SwizzleILi2ELi4ELi3EEENSA_18smem_ptr_flag_bitsILi16EEENSU_INSB_IJNSC_ILi8EEESI_EEENSB_IJSI_SE_EEEEEEEvEENS13_INSA_23SM90_TMA_LOAD_MULTICASTENS15_INS16_ILi3ELi4ELi3EEES19_NSU_INSB_IJSH_S1A_EEENSB_IJSE_SH_EEEEEEEvEEEENS_8epilogue10collective18CollectiveEpilogueINS1O_23Sm100TmaWarpSpecializedILi3ELi2ELi16ELb1ELb0EEEJSK_NSB_IJNSU_ISH_SE_EENSU_ISI_SE_EEEEESL_NSB_IJNSB_IJllllEEESE_SW_EEESL_S1X_NS1O_6fusion15FusionCallbacksIS1S_NS1Y_17LinearCombinationISL_fSL_fLNS_15FloatRoundStyleE2EEESK_S1V_JEEENSA_5SM1004TMEM4LOAD26SM100_TMEM_LOAD_16dp256b4xES14_S1E_NSA_17SM75_U32x4_LDSM_NENSA_21SM90_TMA_STORE_IM2COLES1E_NSA_17SM90_U32x4_STSM_NENSA_39AutoVectorizingCopyWithAssumedAlignmentILi128EEEEEEvvEEEEvNT_6ParamsE) ;  /* 0xffffff6402a07950 */ /* 0x000fea0003c3ffff */
        .weak           $__internal_1_$__cuda_sm10x_tcgen05_guardrail_trap_phase_invalid_during_alloc
        .type           $__internal_1_$__cuda_sm10x_tcgen05_guardrail_trap_phase_invalid_during_alloc,@function
        .size           $__internal_1_$__cuda_sm10x_tcgen05_guardrail_trap_phase_invalid_during_alloc,($__internal_2_$__cuda_sm10x_tcgen05_guardrail_trap_unallocated_columns_being_dealloced - $__internal_1_$__cuda_sm10x_tcgen05_guardrail_trap_phase_invalid_during_alloc)
$__internal_1_$__cuda_sm10x_tcgen05_guardrail_trap_phase_invalid_during_alloc:
[----:B------:R-:W-:Y:S05]  /*9980*/  BPT.TRAP 0x1 ;  /* 0x000000040000795c */ /* 0x000fea0000300000 */
[----:B------:R-:W-:-:S04]  /*9990*/  HFMA2 R5, -RZ, RZ, 0, 0 ;  /* 0x00000000ff057431 */ /* 0x000fc800000001ff */
[----:B------:R-:W-:Y:S05]  /*99a0*/  RET.REL.NODEC R4 `(_ZN7cutlass13device_kernelINS_4conv6kernel13ConvUniversalINS1_16ConvProblemShapeILNS1_8OperatorE1ELi3EEENS1_10collective14CollectiveConvINS1_47MainloopSm100TmaUmmaWarpSpecializedImplicitGemmILS5_1ELi26ELi3ELi1ELi2EN4cute5tupleIJNSA_1CILi2EEENSC_ILi1EEESE_EEEEENSB_IJNSC_ILi64EEESH_NSB_IJNSC_ILi32EEEEEEEEENS_6half_tESL_NSA_8TiledMMAINSA_8MMA_AtomIJNSA_20SM100_MMA_F16BF16_SSISL_SL_fLi64ELi64ELNSA_4UMMA5MajorE0ELSQ_1ELNSP_7ScaleInE0ELSR_0EEEEEENSA_6LayoutINSB_IJSE_SE_SE_EEENSB_IJNSC_ILi0EEESW_SW_EEEEENSB_IJNSA_10UnderscoreESZ_SZ_EEEEENS7_6detail27Sm100ImplicitGemmTileTraitsINSA_20SM90_TMA_LOAD_IM2COLENSA_14ComposedLayoutINSA_7SwizzleILi2ELi4ELi3EEENSA_18smem_ptr_flag_bitsILi16EEENSU_INSB_IJNSC_ILi8EEESI_EEENSB_IJSI_SE_EEEEEEEvEENS13_INSA_23SM90_TMA_LOAD_MULTICASTENS15_INS16_ILi3ELi4ELi3EEES19_NSU_INSB_IJSH_S1A_EEENSB_IJSE_SH_EEEEEEEvEEEENS_8epilogue10collective18CollectiveEpilogueINS1O_23Sm100TmaWarpSpecializedILi3ELi2ELi16ELb1ELb0EEEJSK_NSB_IJNSU_ISH_SE_EENSU_ISI_SE_EEEEESL_NSB_IJNSB_IJllllEEESE_SW_EEESL_S1X_NS1O_6fusion15FusionCallbacksIS1S_NS1Y_17LinearCombinationISL_fSL_fLNS_15FloatRoundStyleE2EEESK_S1V_JEEENSA_5SM1004TMEM4LOAD26SM100_TMEM_LOAD_16dp256b4xES14_S1E_NSA_17SM75_U32x4_LDSM_NENSA_21SM90_TMA_STORE_IM2COLES1E_NSA_17SM90_U32x4_STSM_NENSA_39AutoVectorizingCopyWithAssumedAlignmentILi128EEEEEEvvEEEEvNT_6ParamsE) ;  /* 0xffffff6404947950 */ /* 0x000fea0003c3ffff */
        .weak           $__internal_2_$__cuda_sm10x_tcgen05_guardrail_trap_unallocated_columns_being_dealloced
        .type           $__internal_2_$__cuda_sm10x_tcgen05_guardrail_trap_unallocated_columns_being_dealloced,@function
        .size           $__internal_2_$__cuda_sm10x_tcgen05_guardrail_trap_unallocated_columns_being_dealloced,(.L_x_218 - $__internal_2_$__cuda_sm10x_tcgen05_guardrail_trap_unallocated_columns_being_dealloced)
$__internal_2_$__cuda_sm10x_tcgen05_guardrail_trap_unallocated_columns_being_dealloced:
[----:B------:R-:W-:Y:S05]  /*99b0*/  BPT.TRAP 0x1 ;  /* 0x000000040000795c */ /* 0x000fea0000300000 */
[----:B------:R-:W-:-:S04]  /*99c0*/  MOV R3, 0x0 ;  /* 0x0000000000037802 */ /* 0x000fc80000000f00 */
[----:B------:R-:W-:Y:S05]  /*99d0*/  RET.REL.NODEC R2 `(_ZN7cutlass13device_kernelINS_4conv6kernel13ConvUniversalINS1_16ConvProblemShapeILNS1_8OperatorE1ELi3EEENS1_10collective14CollectiveConvINS1_47MainloopSm100TmaUmmaWarpSpecializedImplicitGemmILS5_1ELi26ELi3ELi1ELi2EN4cute5tupleIJNSA_1CILi2EEENSC_ILi1EEESE_EEEEENSB_IJNSC_ILi64EEESH_NSB_IJNSC_ILi32EEEEEEEEENS_6half_tESL_NSA_8TiledMMAINSA_8MMA_AtomIJNSA_20SM100_MMA_F16BF16_SSISL_SL_fLi64ELi64ELNSA_4UMMA5MajorE0ELSQ_1ELNSP_7ScaleInE0ELSR_0EEEEEENSA_6LayoutINSB_IJSE_SE_SE_EEENSB_IJNSC_ILi0EEESW_SW_EEEEENSB_IJNSA_10UnderscoreESZ_SZ_EEEEENS7_6detail27Sm100ImplicitGemmTileTraitsINSA_20SM90_TMA_LOAD_IM2COLENSA_14ComposedLayoutINSA_7SwizzleILi2ELi4ELi3EEENSA_18smem_ptr_flag_bitsILi16EEENSU_INSB_IJNSC_ILi8EEESI_EEENSB_IJSI_SE_EEEEEEEvEENS13_INSA_23SM90_TMA_LOAD_MULTICASTENS15_INS16_ILi3ELi4ELi3EEES19_NSU_INSB_IJSH_S1A_EEENSB_IJSE_SH_EEEEEEEvEEEENS_8epilogue10collective18CollectiveEpilogueINS1O_23Sm100TmaWarpSpecializedILi3ELi2ELi16ELb1ELb0EEEJSK_NSB_IJNSU_ISH_SE_EENSU_ISI_SE_EEEEESL_NSB_IJNSB_IJllllEEESE_SW_EEESL_S1X_NS1O_6fusion15FusionCallbacksIS1S_NS1Y_17LinearCombinationISL_fSL_fLNS_15FloatRoundStyleE2EEESK_S1V_JEEENSA_5SM1004TMEM4LOAD26SM100_TMEM_LOAD_16dp256b4xES14_S1E_NSA_17SM75_U32x4_LDSM_NENSA_21SM90_TMA_STORE_IM2COLES1E_NSA_17SM90_U32x4_STSM_NENSA_39AutoVectorizingCopyWithAssumedAlignmentILi128EEEEEEvvEEEEvNT_6ParamsE) ;  /* 0xffffff6402887950 */ /* 0x000fea0003c3ffff */
.L_x_217:
[----:B------:R-:W-:-:S00]  /*99e0*/  BRA `(.L_x_217) ;  /* 0xfffffffc00fc7947 */ /* 0x000fc0000383ffff */
[----:B------:R-:W-:-:S00]  /*99f0*/  NOP ;  /* 0x0000000000007918 */ /* 0x000fc00000000000 */
        /* <DEDUP_REMOVED lines=8> */
.L_x_218:


//--------------------- .nv.global.init           --------------------------
	.section	.nv.global.init,"aw",@progbits
.nv.global.init:
	.type		$str$29,@object
	.size		$str$29,($str$30 - $str$29)
$str$29:
        /*0000*/ 	.byte	0x28, 0x61, 0x64, 0x64, 0x72, 0x65, 0x73, 0x73, 0x20, 0x26, 0x20, 0x6d, 0x61, 0x73, 0x6b, 0x29
        /*0010*/ 	.byte	0x20, 0x3d, 0x3d, 0x20, 0x30, 0x00
	.type		$str$30,@object
	.size		$str$30,($str$28 - $str$30)
$str$30:
        /*0016*/ 	.byte	0x2f, 0x74, 0x6d, 0x70, 0x2f, 0x63, 0x75, 0x74, 0x6c, 0x61, 0x73, 0x73, 0x5f, 0x73, 0x77, 0x65
        /*0026*/ 	.byte	0x65, 0x70, 0x5f, 0x73, 0x72, 0x63, 0x2f, 0x69, 0x6e, 0x63, 0x6c, 0x75, 0x64, 0x65, 0x2f, 0x63
        /*0036*/ 	.byte	0x75, 0x74, 0x65, 0x2f, 0x70, 0x6f, 0x69, 0x6e, 0x74, 0x65, 0x72, 0x5f, 0x66, 0x6c, 0x61, 0x67
        /*0046*/ 	.byte	0x67, 0x65, 0x64, 0x2e, 0x68, 0x70, 0x70, 0x00
	.type		$str$28,@object
	.size		$str$28,($str$27 - $str$28)
$str$28:
        /*004e*/ 	.byte	0x2f, 0x74, 0x6d, 0x70, 0x2f, 0x63, 0x75, 0x74, 0x6c, 0x61, 0x73, 0x73, 0x5f, 0x73, 0x77, 0x65
        /*005e*/ 	.byte	0x65, 0x70, 0x5f, 0x73, 0x72, 0x63, 0x2f, 0x69, 0x6e, 0x63, 0x6c, 0x75, 0x64, 0x65, 0x2f, 0x63
        /*006e*/ 	.byte	0x75, 0x74, 0x65, 0x2f, 0x61, 0x74, 0x6f, 0x6d, 0x2f, 0x63, 0x6f, 0x70, 0x79, 0x5f, 0x74, 0x72
        /*007e*/ 	.byte	0x61, 0x69, 0x74, 0x73, 0x5f, 0x73, 0x6d, 0x31, 0x30, 0x30, 0x2e, 0x68, 0x70, 0x70, 0x00
	.type		$str$27,@object
	.size		$str$27,(__unnamed_1 - $str$27)
$str$27:
        /*008d*/ 	.byte	0x28, 0x28, 0x75, 0x69, 0x6e, 0x74, 0x33, 0x32, 0x5f, 0x74, 0x28, 0x74, 0x68, 0x72, 0x65, 0x61
        /*009d*/ 	.byte	0x64, 0x49, 0x64, 0x78, 0x2e, 0x78, 0x29, 0x20, 0x2f, 0x20, 0x33, 0x32, 0x29, 0x20, 0x25, 0x20
        /*00ad*/ 	.byte	0x34, 0x29, 0x20, 0x3d, 0x3d, 0x20, 0x28, 0x28, 0x28, 0x74, 0x6d, 0x65, 0x6d, 0x5f, 0x61, 0x64
        /*00bd*/ 	.byte	0x64, 0x72, 0x20, 0x3e, 0x3e, 0x20, 0x31, 0x36, 0x29, 0x20, 0x2f, 0x20, 0x33, 0x32, 0x29, 0x20
        /*00cd*/ 	.byte	0x25, 0x20, 0x34, 0x29, 0x00
	.type		__unnamed_1,@object
	.size		__unnamed_1,(__unnamed_2 - __unnamed_1)
__unnamed_1:
        /*00d2*/ 	.byte	0x61, 0x75, 0x74, 0x6f, 0x20, 0x63, 0x75, 0x74, 0x65, 0x3a, 0x3a, 0x61, 0x73, 0x5f, 0x70, 0x6f
        /* <DEDUP_REMOVED lines=24> */
        /*0262*/ 	.byte	0x3e, 0x3e, 0x3e, 0x5d, 0x00
	.type		__unnamed_2,@object
	.size		__unnamed_2,(.L_2 - __unnamed_2)
__unnamed_2:
        /* <DEDUP_REMOVED lines=46> */
.L_2:


//--------------------- .nv.shared._ZN7cutlass13device_kernelINS_4conv6kernel13ConvUniversalINS1_16ConvProblemShapeILNS1_8OperatorE1ELi3EEENS1_10collective14CollectiveConvINS1_47MainloopSm100TmaUmmaWarpSpecializedImplicitGemmILS5_1ELi26ELi3ELi1ELi2EN4cute5tupleIJNSA_1CILi2EEENSC_ILi1EEESE_EEEEENSB_IJNSC_ILi64EEESH_NSB_IJNSC_ILi32EEEEEEEEENS_6half_tESL_NSA_8TiledMMAINSA_8MMA_AtomIJNSA_20SM100_MMA_F16BF16_SSISL_SL_fLi64ELi64ELNSA_4UMMA5MajorE0ELSQ_1ELNSP_7ScaleInE0ELSR_0EEEEEENSA_6LayoutINSB_IJSE_SE_SE_EEENSB_IJNSC_ILi0EEESW_SW_EEEEENSB_IJNSA_10UnderscoreESZ_SZ_EEEEENS7_6detail27Sm100ImplicitGemmTileTraitsINSA_20SM90_TMA_LOAD_IM2COLENSA_14ComposedLayoutINSA_7SwizzleILi2ELi4ELi3EEENSA_18smem_ptr_flag_bitsILi16EEENSU_INSB_IJNSC_ILi8EEESI_EEENSB_IJSI_SE_EEEEEEEvEENS13_INSA_23SM90_TMA_LOAD_MULTICASTENS15_INS16_ILi3ELi4ELi3EEES19_NSU_INSB_IJSH_S1A_EEENSB_IJSE_SH_EEEEEEEvEEEENS_8epilogue10collective18CollectiveEpilogueINS1O_23Sm100TmaWarpSpecializedILi3ELi2ELi16ELb1ELb0EEEJSK_NSB_IJNSU_ISH_SE_EENSU_ISI_SE_EEEEESL_NSB_IJNSB_IJllllEEESE_SW_EEESL_S1X_NS1O_6fusion15FusionCallbacksIS1S_NS1Y_17LinearCombinationISL_fSL_fLNS_15FloatRoundStyleE2EEESK_S1V_JEEENSA_5SM1004TMEM4LOAD26SM100_TMEM_LOAD_16dp256b4xES14_S1E_NSA_17SM75_U32x4_LDSM_NENSA_21SM90_TMA_STORE_IM2COLES1E_NSA_17SM90_U32x4_STSM_NENSA_39AutoVectorizingCopyWithAssumedAlignmentILi128EEEEEEvvEEEEvNT_6ParamsE --------------------------
	.section	.nv.shared._ZN7cutlass13device_kernelINS_4conv6kernel13ConvUniversalINS1_16ConvProblemShapeILNS1_8OperatorE1ELi3EEENS1_10collective14CollectiveConvINS1_47MainloopSm100TmaUmmaWarpSpecializedImplicitGemmILS5_1ELi26ELi3ELi1ELi2EN4cute5tupleIJNSA_1CILi2EEENSC_ILi1EEESE_EEEEENSB_IJNSC_ILi64EEESH_NSB_IJNSC_ILi32EEEEEEEEENS_6half_tESL_NSA_8TiledMMAINSA_8MMA_AtomIJNSA_20SM100_MMA_F16BF16_SSISL_SL_fLi64ELi64ELNSA_4UMMA5MajorE0ELSQ_1ELNSP_7ScaleInE0ELSR_0EEEEEENSA_6LayoutINSB_IJSE_SE_SE_EEENSB_IJNSC_ILi0EEESW_SW_EEEEENSB_IJNSA_10UnderscoreESZ_SZ_EEEEENS7_6detail27Sm100ImplicitGemmTileTraitsINSA_20SM90_TMA_LOAD_IM2COLENSA_14ComposedLayoutINSA_7SwizzleILi2ELi4ELi3EEENSA_18smem_ptr_flag_bitsILi16EEENSU_INSB_IJNSC_ILi8EEESI_EEENSB_IJSI_SE_EEEEEEEvEENS13_INSA_23SM90_TMA_LOAD_MULTICASTENS15_INS16_ILi3ELi4ELi3EEES19_NSU_INSB_IJSH_S1A_EEENSB_IJSE_SH_EEEEEEEvEEEENS_8epilogue10collective18CollectiveEpilogueINS1O_23Sm100TmaWarpSpecializedILi3ELi2ELi16ELb1ELb0EEEJSK_NSB_IJNSU_ISH_SE_EENSU_ISI_SE_EEEEESL_NSB_IJNSB_IJllllEEESE_SW_EEESL_S1X_NS1O_6fusion15FusionCallbacksIS1S_NS1Y_17LinearCombinationISL_fSL_fLNS_15FloatRoundStyleE2EEESK_S1V_JEEENSA_5SM1004TMEM4LOAD26SM100_TMEM_LOAD_16dp256b4xES14_S1E_NSA_17SM75_U32x4_LDSM_NENSA_21SM90_TMA_STORE_IM2COLES1E_NSA_17SM90_U32x4_STSM_NENSA_39AutoVectorizingCopyWithAssumedAlignmentILi128EEEEEEvvEEEEvNT_6ParamsE,"aw",@nobits
	.sectionflags	@""
	.align	16
	.zero		1024


//--------------------- .nv.shared.reserved.0     --------------------------
	.section	.nv.shared.reserved.0,"aw",@nobits
	.weak		__nv_reservedSMEM_offset_0_alias
	.size		__nv_reservedSMEM_offset_0_alias, 0, 64
	.other		__nv_reservedSMEM_offset_0_alias,@"STO_CUDA_RESERVED_SHARED STV_DEFAULT"
__nv_reservedSMEM_offset_0_alias:
	.zero		0
.nv.shared.reserved.0:
	.zero		64
	.weak		__nv_reservedSMEM_tcgen05_partition
	.type		__nv_reservedSMEM_tcgen05_partition,@object
	.size		__nv_reservedSMEM_tcgen05_partition,(.L_0 - __nv_reservedSMEM_tcgen05_partition)
__nv_reservedSMEM_tcgen05_partition:
	.zero		32
.L_0:


//--------------------- .nv.global                --------------------------
	.section	.nv.global,"aw",@nobits
.nv.global:
	.type		_ZN39_INTERNAL_29b24a37_4_k_cu_167dc72e_29704cute1_E,@object
	.size		_ZN39_INTERNAL_29b24a37_4_k_cu_167dc72e_29704cute1_E,(_ZN39_INTERNAL_29b24a37_4_k_cu_167dc72e_29704cuda3std3__45__cpo6cbeginE - _ZN39_INTERNAL_29b24a37_4_k_cu_167dc72e_29704cute1_E)
_ZN39_INTERNAL_29b24a37_4_k_cu_167dc72e_29704cute1_E:
	.zero		1
	.type		_ZN39_INTERNAL_29b24a37_4_k_cu_167dc72e_29704cuda3std3__45__cpo6cbeginE,@object
	.size		_ZN39_INTERNAL_29b24a37_4_k_cu_167dc72e_29704cuda3std3__45__cpo6cbeginE,(_ZN39_INTERNAL_29b24a37_4_k_cu_167dc72e_29704cuda3std3__48in_placeE - _ZN39_INTERNAL_29b24a37_4_k_cu_167dc72e_29704cuda3std3__45__cpo6cbeginE)
_ZN39_INTERNAL_29b24a37_4_k_cu_167dc72e_29704cuda3std3__45__cpo6cbeginE:
	.zero		1
	.type		_ZN39_INTERNAL_29b24a37_4_k_cu_167dc72e_29704cuda3std3__48in_placeE,@object
	.size		_ZN39_INTERNAL_29b24a37_4_k_cu_167dc72e_29704cuda3std3__48in_placeE,(_ZN39_INTERNAL_29b24a37_4_k_cu_167dc72e_29704cuda3std6ranges3__45__cpo9iter_moveE - _ZN39_INTERNAL_29b24a37_4_k_cu_167dc72e_29704cuda3std3__48in_placeE)
_ZN39_INTERNAL_29b24a37_4_k_cu_167dc72e_29704cuda3std3__48in_placeE:
	.zero		1
	.type		_ZN39_INTERNAL_29b24a37_4_k_cu_167dc72e_29704cuda3std6ranges3__45__cpo9iter_moveE,@object
	.size		_ZN39_INTERNAL_29b24a37_4_k_cu_167dc72e_29704cuda3std6ranges3__45__cpo9iter_moveE,(_ZN39_INTERNAL_29b24a37_4_k_cu_167dc72e_29704cuda3std3__45__cpo5beginE - _ZN39_INTERNAL_29b24a37_4_k_cu_167dc72e_29704cuda3std6ranges3__45__cpo9iter_moveE)
_ZN39_INTERNAL_29b24a37_4_k_cu_167dc72e_29704cuda3std6ranges3__45__cpo9iter_moveE:
	.zero		1
	.type		_ZN39_INTERNAL_29b24a37_4_k_cu_167dc72e_29704cuda3std3__45__cpo5beginE,@object
	.size		_ZN39_INTERNAL_29b24a37_4_k_cu_167dc72e_29704cuda3std3__45__cpo5beginE,(_ZN39_INTERNAL_29b24a37_4_k_cu_167dc72e_29704cuda3std3__441_GLOBAL__N__29b24a37_4_k_cu_167dc72e_29706ignoreE - _ZN39_INTERNAL_29b24a37_4_k_cu_167dc72e_29704cuda3std3__45__cpo5beginE)
_ZN39_INTERNAL_29b24a37_4_k_cu_167dc72e_29704cuda3std3__45__cpo5beginE:
	.zero		1
	.type		_ZN39_INTERNAL_29b24a37_4_k_cu_167dc72e_29704cuda3std3__441_GLOBAL__N__29b24a37_4_k_cu_167dc72e_29706ignoreE,@object
	.size		_ZN39_INTERNAL_29b24a37_4_k_cu_167dc72e_29704cuda3std3__441_GLOBAL__N__29b24a37_4_k_cu_167dc72e_29706ignoreE,(_ZN39_INTERNAL_29b24a37_4_k_cu_167dc72e_29704cute7productE - _ZN39_INTERNAL_29b24a37_4_k_cu_167dc72e_29704cuda3std3__441_GLOBAL__N__29b24a37_4_k_cu_167dc72e_29706ignoreE)
_ZN39_INTERNAL_29b24a37_4_k_cu_167dc72e_29704cuda3std3__441_GLOBAL__N__29b24a37_4_k_cu_167dc72e_29706ignoreE:
	.zero		1
	.type		_ZN39_INTERNAL_29b24a37_4_k_cu_167dc72e_29704cute7productE,@object
	.size		_ZN39_INTERNAL_29b24a37_4_k_cu_167dc72e_29704cute7productE,(_ZN39_INTERNAL_29b24a37_4_k_cu_167dc72e_29704cuda3std3__45__cpo3endE - _ZN39_INTERNAL_29b24a37_4_k_cu_167dc72e_29704cute7productE)
_ZN39_INTERNAL_29b24a37_4_k_cu_167dc72e_29704cute7productE:
	.zero		1
	.type		_ZN39_INTERNAL_29b24a37_4_k_cu_167dc72e_29704cuda3std3__45__cpo3endE,@object
	.size		_ZN39_INTERNAL_29b24a37_4_k_cu_167dc72e_29704cuda3std3__45__cpo3endE,(_ZN39_INTERNAL_29b24a37_4_k_cu_167dc72e_29704cuda3std3__419piecewise_constructE - _ZN39_INTERNAL_29b24a37_4_k_cu_167dc72e_29704cuda3std3__45__cpo3endE)
_ZN39_INTERNAL_29b24a37_4_k_cu_167dc72e_29704cuda3std3__45__cpo3endE:
	.zero		1
	.type		_ZN39_INTERNAL_29b24a37_4_k_cu_167dc72e_29704cuda3std3__419piecewise_constructE,@object
	.size		_ZN39_INTERNAL_29b24a37_4_k_cu_167dc72e_29704cuda3std3__419piecewise_constructE,(_ZN39_INTERNAL_29b24a37_4_k_cu_167dc72e_29704cuda3std3__45__cpo4cendE - _ZN39_INTERNAL_29b24a37_4_k_cu_167dc72e_29704cuda3std3__419piecewise_constructE)
_ZN39_INTERNAL_29b24a37_4_k_cu_167dc72e_29704cuda3std3__419piecewise_constructE:
	.zero		1
	.type		_ZN39_INTERNAL_29b24a37_4_k_cu_167dc72e_29704cuda3std3__45__cpo4cendE,@object
	.size		_ZN39_INTERNAL_29b24a37_4_k_cu_167dc72e_29704cuda3std3__45__cpo4cendE,(_ZN39_INTERNAL_29b24a37_4_k_cu_167dc72e_29704cuda3std6ranges3__45__cpo4swapE - _ZN39_INTERNAL_29b24a37_4_k_cu_167dc72e_29704cuda3std3__45__cpo4cendE)
_ZN39_INTERNAL_29b24a37_4_k_cu_167dc72e_29704cuda3std3__45__cpo4cendE:
	.zero		1
	.type		_ZN39_INTERNAL_29b24a37_4_k_cu_167dc72e_29704cuda3std6ranges3__45__cpo4swapE,@object
	.size		_ZN39_INTERNAL_29b24a37_4_k_cu_167dc72e_29704cuda3std6ranges3__45__cpo4swapE,(.L_10 - _ZN39_INTERNAL_29b24a37_4_k_cu_167dc72e_29704cuda3std6ranges3__45__cpo4swapE)
_ZN39_INTERNAL_29b24a37_4_k_cu_167dc72e_29704cuda3std6ranges3__45__cpo4swapE:
	.zero		1
.L_10:


//--------------------- .nv.constant0._ZN7cutlass13device_kernelINS_4conv6kernel13ConvUniversalINS1_16ConvProblemShapeILNS1_8OperatorE1ELi3EEENS1_10collective14CollectiveConvINS1_47MainloopSm100TmaUmmaWarpSpecializedImplicitGemmILS5_1ELi26ELi3ELi1ELi2EN4cute5tupleIJNSA_1CILi2EEENSC_ILi1EEESE_EEEEENSB_IJNSC_ILi64EEESH_NSB_IJNSC_ILi32EEEEEEEEENS_6half_tESL_NSA_8TiledMMAINSA_8MMA_AtomIJNSA_20SM100_MMA_F16BF16_SSISL_SL_fLi64ELi64ELNSA_4UMMA5MajorE0ELSQ_1ELNSP_7ScaleInE0ELSR_0EEEEEENSA_6LayoutINSB_IJSE_SE_SE_EEENSB_IJNSC_ILi0EEESW_SW_EEEEENSB_IJNSA_10UnderscoreESZ_SZ_EEEEENS7_6detail27Sm100ImplicitGemmTileTraitsINSA_20SM90_TMA_LOAD_IM2COLENSA_14ComposedLayoutINSA_7SwizzleILi2ELi4ELi3EEENSA_18smem_ptr_flag_bitsILi16EEENSU_INSB_IJNSC_ILi8EEESI_EEENSB_IJSI_SE_EEEEEEEvEENS13_INSA_23SM90_TMA_LOAD_MULTICASTENS15_INS16_ILi3ELi4ELi3EEES19_NSU_INSB_IJSH_S1A_EEENSB_IJSE_SH_EEEEEEEvEEEENS_8epilogue10collective18CollectiveEpilogueINS1O_23Sm100TmaWarpSpecializedILi3ELi2ELi16ELb1ELb0EEEJSK_NSB_IJNSU_ISH_SE_EENSU_ISI_SE_EEEEESL_NSB_IJNSB_IJllllEEESE_SW_EEESL_S1X_NS1O_6fusion15FusionCallbacksIS1S_NS1Y_17LinearCombinationISL_fSL_fLNS_15FloatRoundStyleE2EEESK_S1V_JEEENSA_5SM1004TMEM4LOAD26SM100_TMEM_LOAD_16dp256b4xES14_S1E_NSA_17SM75_U32x4_LDSM_NENSA_21SM90_TMA_STORE_IM2COLES1E_NSA_17SM90_U32x4_STSM_NENSA_39AutoVectorizingCopyWithAssumedAlignmentILi128EEEEEEvvEEEEvNT_6ParamsE --------------------------
	.section	.nv.constant0._ZN7cutlass13device_kernelINS_4conv6kernel13ConvUniversalINS1_16ConvProblemShapeILNS1_8OperatorE1ELi3EEENS1_10collective14CollectiveConvINS1_47MainloopSm100TmaUmmaWarpSpecializedImplicitGemmILS5_1ELi26ELi3ELi1ELi2EN4cute5tupleIJNSA_1CILi2EEENSC_ILi1EEESE_EEEEENSB_IJNSC_ILi64EEESH_NSB_IJNSC_ILi32EEEEEEEEENS_6half_tESL_NSA_8TiledMMAINSA_8MMA_AtomIJNSA_20SM100_MMA_F16BF16_SSISL_SL_fLi64ELi64ELNSA_4UMMA5MajorE0ELSQ_1ELNSP_7ScaleInE0ELSR_0EEEEEENSA_6LayoutINSB_IJSE_SE_SE_EEENSB_IJNSC_ILi0EEESW_SW_EEEEENSB_IJNSA_10UnderscoreESZ_SZ_EEEEENS7_6detail27Sm100ImplicitGemmTileTraitsINSA_20SM90_TMA_LOAD_IM2COLENSA_14ComposedLayoutINSA_7SwizzleILi2ELi4ELi3EEENSA_18smem_ptr_flag_bitsILi16EEENSU_INSB_IJNSC_ILi8EEESI_EEENSB_IJSI_SE_EEEEEEEvEENS13_INSA_23SM90_TMA_LOAD_MULTICASTENS15_INS16_ILi3ELi4ELi3EEES19_NSU_INSB_IJSH_S1A_EEENSB_IJSE_SH_EEEEEEEvEEEENS_8epilogue10collective18CollectiveEpilogueINS1O_23Sm100TmaWarpSpecializedILi3ELi2ELi16ELb1ELb0EEEJSK_NSB_IJNSU_ISH_SE_EENSU_ISI_SE_EEEEESL_NSB_IJNSB_IJllllEEESE_SW_EEESL_S1X_NS1O_6fusion15FusionCallbacksIS1S_NS1Y_17LinearCombinationISL_fSL_fLNS_15FloatRoundStyleE2EEESK_S1V_JEEENSA_5SM1004TMEM4LOAD26SM100_TMEM_LOAD_16dp256b4xES14_S1E_NSA_17SM75_U32x4_LDSM_NENSA_21SM90_TMA_STORE_IM2COLES1E_NSA_17SM90_U32x4_STSM_NENSA_39AutoVectorizingCopyWithAssumedAlignmentILi128EEEEEEvvEEEEvNT_6ParamsE,"a",@progbits
	.sectionflags	@""
	.align	4
.nv.constant0._ZN7cutlass13device_kernelINS_4conv6kernel13ConvUniversalINS1_16ConvProblemShapeILNS1_8OperatorE1ELi3EEENS1_10collective14CollectiveConvINS1_47MainloopSm100TmaUmmaWarpSpecializedImplicitGemmILS5_1ELi26ELi3ELi1ELi2EN4cute5tupleIJNSA_1CILi2EEENSC_ILi1EEESE_EEEEENSB_IJNSC_ILi64EEESH_NSB_IJNSC_ILi32EEEEEEEEENS_6half_tESL_NSA_8TiledMMAINSA_8MMA_AtomIJNSA_20SM100_MMA_F16BF16_SSISL_SL_fLi64ELi64ELNSA_4UMMA5MajorE0ELSQ_1ELNSP_7ScaleInE0ELSR_0EEEEEENSA_6LayoutINSB_IJSE_SE_SE_EEENSB_IJNSC_ILi0EEESW_SW_EEEEENSB_IJNSA_10UnderscoreESZ_SZ_EEEEENS7_6detail27Sm100ImplicitGemmTileTraitsINSA_20SM90_TMA_LOAD_IM2COLENSA_14ComposedLayoutINSA_7SwizzleILi2ELi4ELi3EEENSA_18smem_ptr_flag_bitsILi16EEENSU_INSB_IJNSC_ILi8EEESI_EEENSB_IJSI_SE_EEEEEEEvEENS13_INSA_23SM90_TMA_LOAD_MULTICASTENS15_INS16_ILi3ELi4ELi3EEES19_NSU_INSB_IJSH_S1A_EEENSB_IJSE_SH_EEEEEEEvEEEENS_8epilogue10collective18CollectiveEpilogueINS1O_23Sm100TmaWarpSpecializedILi3ELi2ELi16ELb1ELb0EEEJSK_NSB_IJNSU_ISH_SE_EENSU_ISI_SE_EEEEESL_NSB_IJNSB_IJllllEEESE_SW_EEESL_S1X_NS1O_6fusion15FusionCallbacksIS1S_NS1Y_17LinearCombinationISL_fSL_fLNS_15FloatRoundStyleE2EEESK_S1V_JEEENSA_5SM1004TMEM4LOAD26SM100_TMEM_LOAD_16dp256b4xES14_S1E_NSA_17SM75_U32x4_LDSM_NENSA_21SM90_TMA_STORE_IM2COLES1E_NSA_17SM90_U32x4_STSM_NENSA_39AutoVectorizingCopyWithAssumedAlignmentILi128EEEEEEvvEEEEvNT_6ParamsE:
	.zero		3200


//--------------------- SYMBOLS --------------------------

	.type		.nv.reservedSmem.offset0,@object
	.size		.nv.reservedSmem.offset0,0x4
	.type		.nv.reservedSmem.cap,@object
	.size		.nv.reservedSmem.cap,0x4
	.type		__assertfail,@function
